	.target	sm_100a

	.elftype	@"ET_EXEC"


//--------------------- .note.nv.tkinfo           --------------------------
	.section	.note.nv.tkinfo,"",@"SHT_NOTE"
	.sectionflags	@"SHF_NOTE_NV_TKINFO"
	.tkinfo
        /*0018*/ 	.word	0x00000002
        /*0030*/ 	.string	""
        /*0030*/ 	.string	"ptxas"
        /*0030*/ 	.string	"Cuda compilation tools, release 13.0, V13.0.88"
        /*0030*/ 	.string	"Build cuda_13.0.r13.0/compiler.36424714_0"
        /*0030*/ 	.string	"-arch sm_100a -m 64 "



//--------------------- .note.nv.cuinfo           --------------------------
	.section	.note.nv.cuinfo,"",@"SHT_NOTE"
	.sectionflags	@"SHF_NOTE_NV_CUINFO"
        /*0018*/ 	.short	0x0002
        /*001a*/ 	.short	0x0064
        /*001c*/ 	.short	0x0082
	.zero		2


//--------------------- .nv.info                  --------------------------
	.section	.nv.info,"",@"SHT_CUDA_INFO"
	.align	4


	//----- nvinfo : EIATTR_REGCOUNT
	.align		4
        /*0000*/ 	.byte	0x04, 0x2f
        /*0002*/ 	.short	(.L_19 - .L_18)
	.align		4
.L_18:
        /*0004*/ 	.word	index@(_ZN7cutlass13device_kernelINS_4conv6kernel13ConvUniversalINS1_16ConvProblemShapeILNS1_8OperatorE2ELi3EEENS1_10collective14CollectiveConvINS1_47MainloopSm100TmaUmmaWarpSpecializedImplicitGemmILS5_2ELi13ELi3ELi1ELi2EN4cute5tupleIJNSA_1CILi2EEENSC_ILi1EEESE_EEEEENSB_IJNSC_ILi64EEENSB_IJSH_EEESI_EEENS_6half_tESK_NSA_8TiledMMAINSA_8MMA_AtomIJNSA_20SM100_MMA_F16BF16_SSISK_SK_fLi64ELi64ELNSA_4UMMA5MajorE1ELSP_1ELNSO_7ScaleInE0ELSQ_0EEEEEENSA_6LayoutINSB_IJSE_SE_SE_EEENSB_IJNSC_ILi0EEESV_SV_EEEEENSB_IJNSA_10UnderscoreESY_SY_EEEEENS7_6detail27Sm100ImplicitGemmTileTraitsINSA_13SM90_TMA_LOADENSA_14ComposedLayoutINSA_7SwizzleILi3ELi4ELi3EEENSA_18smem_ptr_flag_bitsILi16EEENST_INSB_IJSH_NSC_ILi8EEEEEENSB_IJSE_SH_EEEEEEEvEENS12_INSA_30SM90_TMA_LOAD_IM2COL_MULTICASTES1D_vEEEENS_8epilogue10collective18CollectiveEpilogueINS1I_23Sm100TmaWarpSpecializedILi3ELi2ELi16ELb1ELb0EEEJSJ_NSB_IJNST_ISH_SE_EENST_INSC_ILi32EEESE_EEEEESK_NSB_IJlNSB_IJSE_lllEEESV_EEESK_S1S_NS1I_6fusion15FusionCallbacksIS1M_NS1T_17LinearCombinationISK_fSK_fLNS_15FloatRoundStyleE2EEESJ_S1Q_JEEENSA_5SM1004TMEM4LOAD26SM100_TMEM_LOAD_16dp256b4xES13_NS14_INS15_ILi2ELi4ELi3EEES18_NST_INSB_IJS19_S1O_EEENSB_IJS1O_SE_EEEEEEENSA_17SM75_U32x4_LDSM_NENSA_14SM90_TMA_STOREES27_NSA_17SM90_U32x4_STSM_NENSA_39AutoVectorizingCopyWithAssumedAlignmentILi128EEEEEEvvEEEEvNT_6ParamsE)
        /*0008*/ 	.word	0x0000005e


	//----- nvinfo : EIATTR_FRAME_SIZE
	.align		4
.L_19:
        /*000c*/ 	.byte	0x04, 0x11
        /*000e*/ 	.short	(.L_21 - .L_20)
	.align		4
.L_20:
        /*0010*/ 	.word	index@($__internal_2_$__cuda_sm10x_tcgen05_guardrail_trap_unallocated_columns_being_dealloced)
        /*0014*/ 	.word	0x00000008


	//----- nvinfo : EIATTR_FRAME_SIZE
	.align		4
.L_21:
        /*0018*/ 	.byte	0x04, 0x11
        /*001a*/ 	.short	(.L_23 - .L_22)
	.align		4
.L_22:
        /*001c*/ 	.word	index@($__internal_1_$__cuda_sm10x_tcgen05_guardrail_trap_phase_invalid_during_alloc)
        /*0020*/ 	.word	0x00000008


	//----- nvinfo : EIATTR_FRAME_SIZE
	.align		4
.L_23:
        /*0024*/ 	.byte	0x04, 0x11
        /*0026*/ 	.short	(.L_25 - .L_24)
	.align		4
.L_24:
        /*0028*/ 	.word	index@($__internal_0_$__cuda_sm10x_tcgen05_guardrail_trap_col_being_dealloced_not_returned_by_alloc)
        /*002c*/ 	.word	0x00000008


	//----- nvinfo : EIATTR_FRAME_SIZE
	.align		4
.L_25:
        /*0030*/ 	.byte	0x04, 0x11
        /*0032*/ 	.short	(.L_27 - .L_26)
	.align		4
.L_26:
        /*0034*/ 	.word	index@(_ZN7cutlass13device_kernelINS_4conv6kernel13ConvUniversalINS1_16ConvProblemShapeILNS1_8OperatorE2ELi3EEENS1_10collective14CollectiveConvINS1_47MainloopSm100TmaUmmaWarpSpecializedImplicitGemmILS5_2ELi13ELi3ELi1ELi2EN4cute5tupleIJNSA_1CILi2EEENSC_ILi1EEESE_EEEEENSB_IJNSC_ILi64EEENSB_IJSH_EEESI_EEENS_6half_tESK_NSA_8TiledMMAINSA_8MMA_AtomIJNSA_20SM100_MMA_F16BF16_SSISK_SK_fLi64ELi64ELNSA_4UMMA5MajorE1ELSP_1ELNSO_7ScaleInE0ELSQ_0EEEEEENSA_6LayoutINSB_IJSE_SE_SE_EEENSB_IJNSC_ILi0EEESV_SV_EEEEENSB_IJNSA_10UnderscoreESY_SY_EEEEENS7_6detail27Sm100ImplicitGemmTileTraitsINSA_13SM90_TMA_LOADENSA_14ComposedLayoutINSA_7SwizzleILi3ELi4ELi3EEENSA_18smem_ptr_flag_bitsILi16EEENST_INSB_IJSH_NSC_ILi8EEEEEENSB_IJSE_SH_EEEEEEEvEENS12_INSA_30SM90_TMA_LOAD_IM2COL_MULTICASTES1D_vEEEENS_8epilogue10collective18CollectiveEpilogueINS1I_23Sm100TmaWarpSpecializedILi3ELi2ELi16ELb1ELb0EEEJSJ_NSB_IJNST_ISH_SE_EENST_INSC_ILi32EEESE_EEEEESK_NSB_IJlNSB_IJSE_lllEEESV_EEESK_S1S_NS1I_6fusion15FusionCallbacksIS1M_NS1T_17LinearCombinationISK_fSK_fLNS_15FloatRoundStyleE2EEESJ_S1Q_JEEENSA_5SM1004TMEM4LOAD26SM100_TMEM_LOAD_16dp256b4xES13_NS14_INS15_ILi2ELi4ELi3EEES18_NST_INSB_IJS19_S1O_EEENSB_IJS1O_SE_EEEEEEENSA_17SM75_U32x4_LDSM_NENSA_14SM90_TMA_STOREES27_NSA_17SM90_U32x4_STSM_NENSA_39AutoVectorizingCopyWithAssumedAlignmentILi128EEEEEEvvEEEEvNT_6ParamsE)
        /*0038*/ 	.word	0x00000008


	//----- nvinfo : EIATTR_MIN_STACK_SIZE
	.align		4
.L_27:
        /*003c*/ 	.byte	0x04, 0x12
        /*003e*/ 	.short	(.L_29 - .L_28)
	.align		4
.L_28:
        /*0040*/ 	.word	index@(_ZN7cutlass13device_kernelINS_4conv6kernel13ConvUniversalINS1_16ConvProblemShapeILNS1_8OperatorE2ELi3EEENS1_10collective14CollectiveConvINS1_47MainloopSm100TmaUmmaWarpSpecializedImplicitGemmILS5_2ELi13ELi3ELi1ELi2EN4cute5tupleIJNSA_1CILi2EEENSC_ILi1EEESE_EEEEENSB_IJNSC_ILi64EEENSB_IJSH_EEESI_EEENS_6half_tESK_NSA_8TiledMMAINSA_8MMA_AtomIJNSA_20SM100_MMA_F16BF16_SSISK_SK_fLi64ELi64ELNSA_4UMMA5MajorE1ELSP_1ELNSO_7ScaleInE0ELSQ_0EEEEEENSA_6LayoutINSB_IJSE_SE_SE_EEENSB_IJNSC_ILi0EEESV_SV_EEEEENSB_IJNSA_10UnderscoreESY_SY_EEEEENS7_6detail27Sm100ImplicitGemmTileTraitsINSA_13SM90_TMA_LOADENSA_14ComposedLayoutINSA_7SwizzleILi3ELi4ELi3EEENSA_18smem_ptr_flag_bitsILi16EEENST_INSB_IJSH_NSC_ILi8EEEEEENSB_IJSE_SH_EEEEEEEvEENS12_INSA_30SM90_TMA_LOAD_IM2COL_MULTICASTES1D_vEEEENS_8epilogue10collective18CollectiveEpilogueINS1I_23Sm100TmaWarpSpecializedILi3ELi2ELi16ELb1ELb0EEEJSJ_NSB_IJNST_ISH_SE_EENST_INSC_ILi32EEESE_EEEEESK_NSB_IJlNSB_IJSE_lllEEESV_EEESK_S1S_NS1I_6fusion15FusionCallbacksIS1M_NS1T_17LinearCombinationISK_fSK_fLNS_15FloatRoundStyleE2EEESJ_S1Q_JEEENSA_5SM1004TMEM4LOAD26SM100_TMEM_LOAD_16dp256b4xES13_NS14_INS15_ILi2ELi4ELi3EEES18_NST_INSB_IJS19_S1O_EEENSB_IJS1O_SE_EEEEEEENSA_17SM75_U32x4_LDSM_NENSA_14SM90_TMA_STOREES27_NSA_17SM90_U32x4_STSM_NENSA_39AutoVectorizingCopyWithAssumedAlignmentILi128EEEEEEvvEEEEvNT_6ParamsE)
        /*0044*/ 	.word	0x00000008
.L_29:


//--------------------- .nv.compat                --------------------------
	.section	.nv.compat,"",@"SHT_CUDA_COMPAT_INFO"
	.align	4
        /*0000*/ 	.byte	0x02, 0x09, 0x01, 0x00, 0x02, 0x02, 0x02, 0x00, 0x02, 0x05, 0x05, 0x00, 0x03, 0x07, 0x01, 0x01
        /*0010*/ 	.byte	0x02, 0x03, 0x01, 0x00, 0x02, 0x06, 0x01, 0x00, 0x04, 0x0b, 0x08, 0x00, 0x09, 0x00, 0x00, 0x00
        /*0020*/ 	.byte	0x00, 0x00, 0x00, 0x00


//--------------------- .nv.info._ZN7cutlass13device_kernelINS_4conv6kernel13ConvUniversalINS1_16ConvProblemShapeILNS1_8OperatorE2ELi3EEENS1_10collective14CollectiveConvINS1_47MainloopSm100TmaUmmaWarpSpecializedImplicitGemmILS5_2ELi13ELi3ELi1ELi2EN4cute5tupleIJNSA_1CILi2EEENSC_ILi1EEESE_EEEEENSB_IJNSC_ILi64EEENSB_IJSH_EEESI_EEENS_6half_tESK_NSA_8TiledMMAINSA_8MMA_AtomIJNSA_20SM100_MMA_F16BF16_SSISK_SK_fLi64ELi64ELNSA_4UMMA5MajorE1ELSP_1ELNSO_7ScaleInE0ELSQ_0EEEEEENSA_6LayoutINSB_IJSE_SE_SE_EEENSB_IJNSC_ILi0EEESV_SV_EEEEENSB_IJNSA_10UnderscoreESY_SY_EEEEENS7_6detail27Sm100ImplicitGemmTileTraitsINSA_13SM90_TMA_LOADENSA_14ComposedLayoutINSA_7SwizzleILi3ELi4ELi3EEENSA_18smem_ptr_flag_bitsILi16EEENST_INSB_IJSH_NSC_ILi8EEEEEENSB_IJSE_SH_EEEEEEEvEENS12_INSA_30SM90_TMA_LOAD_IM2COL_MULTICASTES1D_vEEEENS_8epilogue10collective18CollectiveEpilogueINS1I_23Sm100TmaWarpSpecializedILi3ELi2ELi16ELb1ELb0EEEJSJ_NSB_IJNST_ISH_SE_EENST_INSC_ILi32EEESE_EEEEESK_NSB_IJlNSB_IJSE_lllEEESV_EEESK_S1S_NS1I_6fusion15FusionCallbacksIS1M_NS1T_17LinearCombinationISK_fSK_fLNS_15FloatRoundStyleE2EEESJ_S1Q_JEEENSA_5SM1004TMEM4LOAD26SM100_TMEM_LOAD_16dp256b4xES13_NS14_INS15_ILi2ELi4ELi3EEES18_NST_INSB_IJS19_S1O_EEENSB_IJS1O_SE_EEEEEEENSA_17SM75_U32x4_LDSM_NENSA_14SM90_TMA_STOREES27_NSA_17SM90_U32x4_STSM_NENSA_39AutoVectorizingCopyWithAssumedAlignmentILi128EEEEEEvvEEEEvNT_6ParamsE --------------------------
	.section	.nv.info._ZN7cutlass13device_kernelINS_4conv6kernel13ConvUniversalINS1_16ConvProblemShapeILNS1_8OperatorE2ELi3EEENS1_10collective14CollectiveConvINS1_47MainloopSm100TmaUmmaWarpSpecializedImplicitGemmILS5_2ELi13ELi3ELi1ELi2EN4cute5tupleIJNSA_1CILi2EEENSC_ILi1EEESE_EEEEENSB_IJNSC_ILi64EEENSB_IJSH_EEESI_EEENS_6half_tESK_NSA_8TiledMMAINSA_8MMA_AtomIJNSA_20SM100_MMA_F16BF16_SSISK_SK_fLi64ELi64ELNSA_4UMMA5MajorE1ELSP_1ELNSO_7ScaleInE0ELSQ_0EEEEEENSA_6LayoutINSB_IJSE_SE_SE_EEENSB_IJNSC_ILi0EEESV_SV_EEEEENSB_IJNSA_10UnderscoreESY_SY_EEEEENS7_6detail27Sm100ImplicitGemmTileTraitsINSA_13SM90_TMA_LOADENSA_14ComposedLayoutINSA_7SwizzleILi3ELi4ELi3EEENSA_18smem_ptr_flag_bitsILi16EEENST_INSB_IJSH_NSC_ILi8EEEEEENSB_IJSE_SH_EEEEEEEvEENS12_INSA_30SM90_TMA_LOAD_IM2COL_MULTICASTES1D_vEEEENS_8epilogue10collective18CollectiveEpilogueINS1I_23Sm100TmaWarpSpecializedILi3ELi2ELi16ELb1ELb0EEEJSJ_NSB_IJNST_ISH_SE_EENST_INSC_ILi32EEESE_EEEEESK_NSB_IJlNSB_IJSE_lllEEESV_EEESK_S1S_NS1I_6fusion15FusionCallbacksIS1M_NS1T_17LinearCombinationISK_fSK_fLNS_15FloatRoundStyleE2EEESJ_S1Q_JEEENSA_5SM1004TMEM4LOAD26SM100_TMEM_LOAD_16dp256b4xES13_NS14_INS15_ILi2ELi4ELi3EEES18_NST_INSB_IJS19_S1O_EEENSB_IJS1O_SE_EEEEEEENSA_17SM75_U32x4_LDSM_NENSA_14SM90_TMA_STOREES27_NSA_17SM90_U32x4_STSM_NENSA_39AutoVectorizingCopyWithAssumedAlignmentILi128EEEEEEvvEEEEvNT_6ParamsE,"",@"SHT_CUDA_INFO"
	.sectionflags	@""
	.align	4


	//----- nvinfo : EIATTR_CUDA_API_VERSION
	.align		4
        /*0000*/ 	.byte	0x04, 0x37
        /*0002*/ 	.short	(.L_31 - .L_30)
.L_30:
        /*0004*/ 	.word	0x00000082


	//----- nvinfo : EIATTR_KPARAM_INFO
	.align		4
.L_31:
        /*0008*/ 	.byte	0x04, 0x17
        /*000a*/ 	.short	(.L_33 - .L_32)
.L_32:
        /*000c*/ 	.word	0x00000000
        /*0010*/ 	.short	0x0000
        /*0012*/ 	.short	0x0000
        /*0014*/ 	.byte	0x00, 0xf0, 0x01, 0x24


	//----- nvinfo : EIATTR_AT_ENTRY_FRAGMENTS
	.align		4
.L_33:
        /*0018*/ 	.byte	0x04, 0x4f
        /*001a*/ 	.short	(.L_35 - .L_34)


	//   ....[0]....
.L_34:
        /*001c*/ 	.word	0x00000006


	//----- nvinfo : EIATTR_RESERVED_SMEM_USED
	.align		4
.L_35:
        /*0020*/ 	.byte	0x01, 0x41
	.zero		2


	//----- nvinfo : EIATTR_SPARSE_MMA_MASK
	.align		4
        /*0024*/ 	.byte	0x03, 0x50
        /*0026*/ 	.short	0x0000


	//----- nvinfo : EIATTR_TCGEN05_1CTA_USED
	.align		4
        /*0028*/ 	.byte	0x01, 0x51
	.zero		2


	//----- nvinfo : EIATTR_MAXREG_COUNT
	.align		4
        /*002c*/ 	.byte	0x03, 0x1b
        /*002e*/ 	.short	0x00ff


	//----- nvinfo : EIATTR_NUM_BARRIERS
	.align		4
        /*0030*/ 	.byte	0x02, 0x4c
        /*0032*/ 	.byte	0x07
	.zero		1


	//----- nvinfo : EIATTR_EXTERNS
	.align		4
        /*0034*/ 	.byte	0x04, 0x0f
        /*0036*/ 	.short	(.L_37 - .L_36)


	//   ....[0]....
	.align		4
.L_36:
        /*0038*/ 	.word	index@(__assertfail)


	//----- nvinfo : EIATTR_MERCURY_ISA_VERSION
	.align		4
.L_37:
        /*003c*/ 	.byte	0x03, 0x5f
        /*003e*/ 	.short	0x0101


	//----- nvinfo : EIATTR_INT_WARP_WIDE_INSTR_OFFSETS
	.align		4
        /*0040*/ 	.byte	0x04, 0x31
        /*0042*/ 	.short	(.L_39 - .L_38)


	//   ....[0]....
.L_38:
        /*0044*/ 	.word	0x000045d0


	//   ....[1]....
        /*0048*/ 	.word	0x000045f0


	//   ....[2]....
        /*004c*/ 	.word	0x00004620


	//   ....[3]....
        /*0050*/ 	.word	0x00005250


	//   ....[4]....
        /*0054*/ 	.word	0x00005510


	//   ....[5]....
        /*0058*/ 	.word	0x00005550


	//   ....[6]....
        /*005c*/ 	.word	0x000057e0


	//   ....[7]....
        /*0060*/ 	.word	0x000057f0


	//   ....[8]....
        /*0064*/ 	.word	0x000067f0


	//----- nvinfo : EIATTR_COOP_GROUP_MASK_REGIDS
	.align		4
.L_39:
        /*0068*/ 	.byte	0x04, 0x29
        /*006a*/ 	.short	(.L_41 - .L_40)


	//   ....[0]....
.L_40:
        /*006c*/ 	.word	0xffffffff


	//   ....[1]....
        /*0070*/ 	.word	0xffffffff


	//   ....[2]....
        /*0074*/ 	.word	0xffffffff


	//   ....[3]....
        /*0078*/ 	.word	0xffffffff


	//   ....[4]....
        /*007c*/ 	.word	0xffffffff


	//   ....[5]....
        /*0080*/ 	.word	0xffffffff


	//   ....[6]....
        /*0084*/ 	.word	0xffffffff


	//   ....[7]....
        /*0088*/ 	.word	0xffffffff


	//   ....[8]....
        /*008c*/ 	.word	0xffffffff


	//   ....[9]....
        /*0090*/ 	.word	0xffffffff


	//   ....[10]....
        /*0094*/ 	.word	0xffffffff


	//   ....[11]....
        /*0098*/ 	.word	0xffffffff


	//   ....[12]....
        /*009c*/ 	.word	0xffffffff


	//----- nvinfo : EIATTR_COOP_GROUP_INSTR_OFFSETS
	.align		4
.L_41:
        /*00a0*/ 	.byte	0x04, 0x28
        /*00a2*/ 	.short	(.L_43 - .L_42)


	//   ....[0]....
.L_42:
        /*00a4*/ 	.word	0x000000a0


	//   ....[1]....
        /*00a8*/ 	.word	0x000004e0


	//   ....[2]....
        /*00ac*/ 	.word	0x000007c0


	//   ....[3]....
        /*00b0*/ 	.word	0x00000940


	//   ....[4]....
        /*00b4*/ 	.word	0x00000a40


	//   ....[5]....
        /*00b8*/ 	.word	0x00000b90


	//   ....[6]....
        /*00bc*/ 	.word	0x00000d90


	//   ....[7]....
        /*00c0*/ 	.word	0x00002940


	//   ....[8]....
        /*00c4*/ 	.word	0x00003920


	//   ....[9]....
        /*00c8*/ 	.word	0x00003b30


	//   ....[10]....
        /*00cc*/ 	.word	0x00003b60


	//   ....[11]....
        /*00d0*/ 	.word	0x000044b0


	//   ....[12]....
        /*00d4*/ 	.word	0x000046f0


	//----- nvinfo : EIATTR_VRC_CTA_INIT_COUNT
	.align		4
.L_43:
        /*00d8*/ 	.byte	0x02, 0x4a
        /*00da*/ 	.byte	0x80
	.zero		1


	//----- nvinfo : EIATTR_SYSCALL_OFFSETS
	.align		4
        /*00dc*/ 	.byte	0x04, 0x46
        /*00de*/ 	.short	(.L_45 - .L_44)


	//   ....[0]....
.L_44:
        /*00e0*/ 	.word	0x00006aa0


	//   ....[1]....
        /*00e4*/ 	.word	0x00006b90


	//   ....[2]....
        /*00e8*/ 	.word	0x000072e0


	//   ....[3]....
        /*00ec*/ 	.word	0x00007c20


	//----- nvinfo : EIATTR_MBARRIER_INSTR_OFFSETS
	.align		4
.L_45:
        /*00f0*/ 	.byte	0x04, 0x39
        /*00f2*/ 	.short	(.L_47 - .L_46)


	//   ....[0]....
.L_46:
        /*00f4*/ 	.word	0x00000600
        /*00f8*/ 	.word	0x000000ff
        /*00fc*/ 	.word	0x00000000
        /*0100*/ 	.short	0x0100
        /*0102*/ 	.byte	0x07
	.zero		1


	//   ....[1]....
        /*0104*/ 	.word	0x00000610
        /*0108*/ 	.word	0x000000ff
        /*010c*/ 	.word	0x00000068
        /*0110*/ 	.short	0x0100
        /*0112*/ 	.byte	0x07
	.zero		1


	//   ....[2]....
        /*0114*/ 	.word	0x00000620
        /*0118*/ 	.word	0x000000ff
        /*011c*/ 	.word	0x00000008
        /*0120*/ 	.short	0x0100
        /*0122*/ 	.byte	0x07
	.zero		1


	//   ....[3]....
        /*0124*/ 	.word	0x00000630
        /*0128*/ 	.word	0x000000ff
        /*012c*/ 	.word	0x00000070
        /*0130*/ 	.short	0x0100
        /*0132*/ 	.byte	0x07
	.zero		1


	//   ....[4]....
        /*0134*/ 	.word	0x00000640
        /*0138*/ 	.word	0x000000ff
        /*013c*/ 	.word	0x00000010
        /*0140*/ 	.short	0x0100
        /*0142*/ 	.byte	0x07
	.zero		1


	//   ....[5]....
        /*0144*/ 	.word	0x00000650
        /*0148*/ 	.word	0x000000ff
        /*014c*/ 	.word	0x00000078
        /*0150*/ 	.short	0x0100
        /*0152*/ 	.byte	0x07
	.zero		1


	//   ....[6]....
        /*0154*/ 	.word	0x00000660
        /*0158*/ 	.word	0x000000ff
        /*015c*/ 	.word	0x00000018
        /*0160*/ 	.short	0x0100
        /*0162*/ 	.byte	0x07
	.zero		1


	//   ....[7]....
        /*0164*/ 	.word	0x00000670
        /*0168*/ 	.word	0x000000ff
        /*016c*/ 	.word	0x00000080
        /*0170*/ 	.short	0x0100
        /*0172*/ 	.byte	0x07
	.zero		1


	//   ....[8]....
        /*0174*/ 	.word	0x00000680
        /*0178*/ 	.word	0x000000ff
        /*017c*/ 	.word	0x00000020
        /*0180*/ 	.short	0x0100
        /*0182*/ 	.byte	0x07
	.zero		1


	//   ....[9]....
        /*0184*/ 	.word	0x00000690
        /*0188*/ 	.word	0x000000ff
        /*018c*/ 	.word	0x00000088
        /*0190*/ 	.short	0x0100
        /*0192*/ 	.byte	0x07
	.zero		1


	//   ....[10]....
        /*0194*/ 	.word	0x000006a0
        /*0198*/ 	.word	0x000000ff
        /*019c*/ 	.word	0x00000028
        /*01a0*/ 	.short	0x0100
        /*01a2*/ 	.byte	0x07
	.zero		1


	//   ....[11]....
        /*01a4*/ 	.word	0x000006b0
        /*01a8*/ 	.word	0x000000ff
        /*01ac*/ 	.word	0x00000090
        /*01b0*/ 	.short	0x0100
        /*01b2*/ 	.byte	0x07
	.zero		1


	//   ....[12]....
        /*01b4*/ 	.word	0x000006c0
        /*01b8*/ 	.word	0x000000ff
        /*01bc*/ 	.word	0x00000030
        /*01c0*/ 	.short	0x0100
        /*01c2*/ 	.byte	0x07
	.zero		1


	//   ....[13]....
        /*01c4*/ 	.word	0x000006d0
        /*01c8*/ 	.word	0x000000ff
        /*01cc*/ 	.word	0x00000098
        /*01d0*/ 	.short	0x0100
        /*01d2*/ 	.byte	0x07
	.zero		1


	//   ....[14]....
        /*01d4*/ 	.word	0x000006e0
        /*01d8*/ 	.word	0x000000ff
        /*01dc*/ 	.word	0x00000038
        /*01e0*/ 	.short	0x0100
        /*01e2*/ 	.byte	0x07
	.zero		1


	//   ....[15]....
        /*01e4*/ 	.word	0x000006f0
        /*01e8*/ 	.word	0x000000ff
        /*01ec*/ 	.word	0x000000a0
        /*01f0*/ 	.short	0x0100
        /*01f2*/ 	.byte	0x07
	.zero		1


	//   ....[16]....
        /*01f4*/ 	.word	0x00000700
        /*01f8*/ 	.word	0x000000ff
        /*01fc*/ 	.word	0x00000040
        /*0200*/ 	.short	0x0100
        /*0202*/ 	.byte	0x07
	.zero		1


	//   ....[17]....
        /*0204*/ 	.word	0x00000710
        /*0208*/ 	.word	0x000000ff
        /*020c*/ 	.word	0x000000a8
        /*0210*/ 	.short	0x0100
        /*0212*/ 	.byte	0x07
	.zero		1


	//   ....[18]....
        /*0214*/ 	.word	0x00000720
        /*0218*/ 	.word	0x000000ff
        /*021c*/ 	.word	0x00000048
        /*0220*/ 	.short	0x0100
        /*0222*/ 	.byte	0x07
	.zero		1


	//   ....[19]....
        /*0224*/ 	.word	0x00000730
        /*0228*/ 	.word	0x000000ff
        /*022c*/ 	.word	0x000000b0
        /*0230*/ 	.short	0x0100
        /*0232*/ 	.byte	0x07
	.zero		1


	//   ....[20]....
        /*0234*/ 	.word	0x00000740
        /*0238*/ 	.word	0x000000ff
        /*023c*/ 	.word	0x00000050
        /*0240*/ 	.short	0x0100
        /*0242*/ 	.byte	0x07
	.zero		1


	//   ....[21]....
        /*0244*/ 	.word	0x00000750
        /*0248*/ 	.word	0x000000ff
        /*024c*/ 	.word	0x000000b8
        /*0250*/ 	.short	0x0100
        /*0252*/ 	.byte	0x07
	.zero		1


	//   ....[22]....
        /*0254*/ 	.word	0x00000760
        /*0258*/ 	.word	0x000000ff
        /*025c*/ 	.word	0x00000058
        /*0260*/ 	.short	0x0100
        /*0262*/ 	.byte	0x07
	.zero		1


	//   ....[23]....
        /*0264*/ 	.word	0x00000770
        /*0268*/ 	.word	0x000000ff
        /*026c*/ 	.word	0x000000c0
        /*0270*/ 	.short	0x0100
        /*0272*/ 	.byte	0x07
	.zero		1


	//   ....[24]....
        /*0274*/ 	.word	0x00000780
        /*0278*/ 	.word	0x000000ff
        /*027c*/ 	.word	0x00000060
        /*0280*/ 	.short	0x0100
        /*0282*/ 	.byte	0x07
	.zero		1


	//   ....[25]....
        /*0284*/ 	.word	0x00000790
        /*0288*/ 	.word	0x000000ff
        /*028c*/ 	.word	0x000000c8
        /*0290*/ 	.short	0x0100
        /*0292*/ 	.byte	0x07
	.zero		1


	//   ....[26]....
        /*0294*/ 	.word	0x000008d0
        /*0298*/ 	.word	0x000000ff
        /*029c*/ 	.word	0x000000d0
        /*02a0*/ 	.short	0x0100
        /*02a2*/ 	.byte	0x07
	.zero		1


	//   ....[27]....
        /*02a4*/ 	.word	0x000008e0
        /*02a8*/ 	.word	0x000000ff
        /*02ac*/ 	.word	0x000000e8
        /*02b0*/ 	.short	0x0100
        /*02b2*/ 	.byte	0x07
	.zero		1


	//   ....[28]....
        /*02b4*/ 	.word	0x000008f0
        /*02b8*/ 	.word	0x000000ff
        /*02bc*/ 	.word	0x000000d8
        /*02c0*/ 	.short	0x0100
        /*02c2*/ 	.byte	0x07
	.zero		1


	//   ....[29]....
        /*02c4*/ 	.word	0x00000900
        /*02c8*/ 	.word	0x000000ff
        /*02cc*/ 	.word	0x000000f0
        /*02d0*/ 	.short	0x0100
        /*02d2*/ 	.byte	0x07
	.zero		1


	//   ....[30]....
        /*02d4*/ 	.word	0x00000910
        /*02d8*/ 	.word	0x000000ff
        /*02dc*/ 	.word	0x000000e0
        /*02e0*/ 	.short	0x0100
        /*02e2*/ 	.byte	0x07
	.zero		1


	//   ....[31]....
        /*02e4*/ 	.word	0x00000920
        /*02e8*/ 	.word	0x000000ff
        /*02ec*/ 	.word	0x000000f8
        /*02f0*/ 	.short	0x0100
        /*02f2*/ 	.byte	0x07
	.zero		1


	//   ....[32]....
        /*02f4*/ 	.word	0x00000a10
        /*02f8*/ 	.word	0x000000ff
        /*02fc*/ 	.word	0x00000100
        /*0300*/ 	.short	0x0100
        /*0302*/ 	.byte	0x06
	.zero		1


	//   ....[33]....
        /*0304*/ 	.word	0x00000a20
        /*0308*/ 	.word	0x000000ff
        /*030c*/ 	.word	0x00000108
        /*0310*/ 	.short	0x0100
        /*0312*/ 	.byte	0x06
	.zero		1


	//   ....[34]....
        /*0314*/ 	.word	0x00000b60
        /*0318*/ 	.word	0x000000ff
        /*031c*/ 	.word	0x00000110
        /*0320*/ 	.short	0x0100
        /*0322*/ 	.byte	0x06
	.zero		1


	//   ....[35]....
        /*0324*/ 	.word	0x00000b70
        /*0328*/ 	.word	0x000000ff
        /*032c*/ 	.word	0x00000118
        /*0330*/ 	.short	0x0100
        /*0332*/ 	.byte	0x06
	.zero		1


	//   ....[36]....
        /*0334*/ 	.word	0x00000ca0
        /*0338*/ 	.word	0x000000ff
        /*033c*/ 	.word	0x00000120
        /*0340*/ 	.short	0x0100
        /*0342*/ 	.byte	0x07
	.zero		1


	//   ....[37]....
        /*0344*/ 	.word	0x00000cb0
        /*0348*/ 	.word	0x000000ff
        /*034c*/ 	.word	0x00000130
        /*0350*/ 	.short	0x0100
        /*0352*/ 	.byte	0x07
	.zero		1


	//   ....[38]....
        /*0354*/ 	.word	0x00000cc0
        /*0358*/ 	.word	0x000000ff
        /*035c*/ 	.word	0x00000128
        /*0360*/ 	.short	0x0100
        /*0362*/ 	.byte	0x07
	.zero		1


	//   ....[39]....
        /*0364*/ 	.word	0x00000cd0
        /*0368*/ 	.word	0x000000ff
        /*036c*/ 	.word	0x00000138
        /*0370*/ 	.short	0x0100
        /*0372*/ 	.byte	0x07
	.zero		1


	//   ....[40]....
        /*0374*/ 	.word	0x00001ad0
        /*0378*/ 	.word	0x000000ff
        /*037c*/ 	.word	0x00000068
        /*0380*/ 	.short	0x010a
        /*0382*/ 	.byte	0x04
	.zero		1


	//   ....[41]....
        /*0384*/ 	.word	0x00001e50
        /*0388*/ 	.word	0x000000ff
        /*038c*/ 	.word	0x00000068
        /*0390*/ 	.short	0x010a
        /*0392*/ 	.byte	0x25
	.zero		1


	//   ....[42]....
        /*0394*/ 	.word	0x00001ff0
        /*0398*/ 	.word	0x000000ff
        /*039c*/ 	.word	0x00000068
        /*03a0*/ 	.short	0x010a
        /*03a2*/ 	.byte	0x11
	.zero		1


	//   ....[43]....
        /*03a4*/ 	.word	0x000022e0
        /*03a8*/ 	.word	0x000000ff
        /*03ac*/ 	.word	0x00000108
        /*03b0*/ 	.short	0x0101
        /*03b2*/ 	.byte	0x2d
	.zero		1


	//   ....[44]....
        /*03b4*/ 	.word	0x00002300
        /*03b8*/ 	.word	0x000000ff
        /*03bc*/ 	.word	0x00000068
        /*03c0*/ 	.short	0x010a
        /*03c2*/ 	.byte	0x04
	.zero		1


	//   ....[45]....
        /*03c4*/ 	.word	0x000024b0
        /*03c8*/ 	.word	0x000000ff
        /*03cc*/ 	.word	0x00000068
        /*03d0*/ 	.short	0x010a
        /*03d2*/ 	.byte	0x29
	.zero		1


	//   ....[46]....
        /*03d4*/ 	.word	0x00002650
        /*03d8*/ 	.word	0x000000ff
        /*03dc*/ 	.word	0x00000068
        /*03e0*/ 	.short	0x010a
        /*03e2*/ 	.byte	0x09
	.zero		1


	//   ....[47]....
        /*03e4*/ 	.word	0x00002950
        /*03e8*/ 	.word	0x000000ff
        /*03ec*/ 	.word	0x00000110
        /*03f0*/ 	.short	0x010a
        /*03f2*/ 	.byte	0x2d
	.zero		1


	//   ....[48]....
        /*03f4*/ 	.word	0x00002a10
        /*03f8*/ 	.word	0x000000ff
        /*03fc*/ 	.word	0x00000000
        /*0400*/ 	.short	0x0101
        /*0402*/ 	.byte	0x04
	.zero		1


	//   ....[49]....
        /*0404*/ 	.word	0x00002ef0
        /*0408*/ 	.word	0x000000ff
        /*040c*/ 	.word	0x00000000
        /*0410*/ 	.short	0x010a
        /*0412*/ 	.byte	0x04
	.zero		1


	//   ....[50]....
        /*0414*/ 	.word	0x00002f80
        /*0418*/ 	.word	0x000000ff
        /*041c*/ 	.word	0x00000000
        /*0420*/ 	.short	0x010a
        /*0422*/ 	.byte	0x04
	.zero		1


	//   ....[51]....
        /*0424*/ 	.word	0x00003010
        /*0428*/ 	.word	0x000000ff
        /*042c*/ 	.word	0x00000000
        /*0430*/ 	.short	0x010a
        /*0432*/ 	.byte	0x04
	.zero		1


	//   ....[52]....
        /*0434*/ 	.word	0x000030a0
        /*0438*/ 	.word	0x000000ff
        /*043c*/ 	.word	0x00000000
        /*0440*/ 	.short	0x010a
        /*0442*/ 	.byte	0x04
	.zero		1


	//   ....[53]....
        /*0444*/ 	.word	0x00003130
        /*0448*/ 	.word	0x000000ff
        /*044c*/ 	.word	0x00000000
        /*0450*/ 	.short	0x010a
        /*0452*/ 	.byte	0x04
	.zero		1


	//   ....[54]....
        /*0454*/ 	.word	0x000031c0
        /*0458*/ 	.word	0x000000ff
        /*045c*/ 	.word	0x00000000
        /*0460*/ 	.short	0x010a
        /*0462*/ 	.byte	0x04
	.zero		1


	//   ....[55]....
        /*0464*/ 	.word	0x00003250
        /*0468*/ 	.word	0x000000ff
        /*046c*/ 	.word	0x00000000
        /*0470*/ 	.short	0x010a
        /*0472*/ 	.byte	0x04
	.zero		1


	//   ....[56]....
        /*0474*/ 	.word	0x000032e0
        /*0478*/ 	.word	0x000000ff
        /*047c*/ 	.word	0x00000000
        /*0480*/ 	.short	0x010a
        /*0482*/ 	.byte	0x04
	.zero		1


	//   ....[57]....
        /*0484*/ 	.word	0x00003370
        /*0488*/ 	.word	0x000000ff
        /*048c*/ 	.word	0x00000000
        /*0490*/ 	.short	0x010a
        /*0492*/ 	.byte	0x04
	.zero		1


	//   ....[58]....
        /*0494*/ 	.word	0x00003400
        /*0498*/ 	.word	0x000000ff
        /*049c*/ 	.word	0x00000000
        /*04a0*/ 	.short	0x010a
        /*04a2*/ 	.byte	0x04
	.zero		1


	//   ....[59]....
        /*04a4*/ 	.word	0x00003490
        /*04a8*/ 	.word	0x000000ff
        /*04ac*/ 	.word	0x00000000
        /*04b0*/ 	.short	0x010a
        /*04b2*/ 	.byte	0x04
	.zero		1


	//   ....[60]....
        /*04b4*/ 	.word	0x00003520
        /*04b8*/ 	.word	0x000000ff
        /*04bc*/ 	.word	0x00000000
        /*04c0*/ 	.short	0x010a
        /*04c2*/ 	.byte	0x04
	.zero		1


	//   ....[61]....
        /*04c4*/ 	.word	0x000035c0
        /*04c8*/ 	.word	0x00000000
        /*04cc*/ 	.word	0x00000000
        /*04d0*/ 	.short	0x010a
        /*04d2*/ 	.byte	0xff
	.zero		1


	//   ....[62]....
        /*04d4*/ 	.word	0x000036f0
        /*04d8*/ 	.word	0x000000ff
        /*04dc*/ 	.word	0x00000118
        /*04e0*/ 	.short	0x010a
        /*04e2*/ 	.byte	0x2e
	.zero		1


	//   ....[63]....
        /*04e4*/ 	.word	0x00003790
        /*04e8*/ 	.word	0x000000ff
        /*04ec*/ 	.word	0x00000110
        /*04f0*/ 	.short	0x010a
        /*04f2*/ 	.byte	0x2e
	.zero		1


	//   ....[64]....
        /*04f4*/ 	.word	0x00003830
        /*04f8*/ 	.word	0x000000ff
        /*04fc*/ 	.word	0x00000000
        /*0500*/ 	.short	0x0101
        /*0502*/ 	.byte	0x06
	.zero		1


	//   ....[65]....
        /*0504*/ 	.word	0x00003870
        /*0508*/ 	.word	0x000000ff
        /*050c*/ 	.word	0x00000118
        /*0510*/ 	.short	0x0106
        /*0512*/ 	.byte	0x2e
	.zero		1


	//   ....[66]....
        /*0514*/ 	.word	0x000038b0
        /*0518*/ 	.word	0x00000000
        /*051c*/ 	.word	0x00000118
        /*0520*/ 	.short	0x010a
        /*0522*/ 	.byte	0xff
	.zero		1


	//   ....[67]....
        /*0524*/ 	.word	0x00003e00
        /*0528*/ 	.word	0x000000ff
        /*052c*/ 	.word	0x00000110
        /*0530*/ 	.short	0x010a
        /*0532*/ 	.byte	0x07
	.zero		1


	//   ....[68]....
        /*0534*/ 	.word	0x00003eb0
        /*0538*/ 	.word	0x000000ff
        /*053c*/ 	.word	0x00000000
        /*0540*/ 	.short	0x0101
        /*0542*/ 	.byte	0x05
	.zero		1


	//   ....[69]....
        /*0544*/ 	.word	0x00003ec0
        /*0548*/ 	.word	0x000000ff
        /*054c*/ 	.word	0x00000130
        /*0550*/ 	.short	0x010a
        /*0552*/ 	.byte	0x09
	.zero		1


	//   ....[70]....
        /*0554*/ 	.word	0x00003f40
        /*0558*/ 	.word	0x000000ff
        /*055c*/ 	.word	0x00000000
        /*0560*/ 	.short	0x010a
        /*0562*/ 	.byte	0x04
	.zero		1


	//   ....[71]....
        /*0564*/ 	.word	0x00003fe0
        /*0568*/ 	.word	0x000000ff
        /*056c*/ 	.word	0x00000000
        /*0570*/ 	.short	0x010a
        /*0572*/ 	.byte	0x08
	.zero		1


	//   ....[72]....
        /*0574*/ 	.word	0x00004110
        /*0578*/ 	.word	0x000000ff
        /*057c*/ 	.word	0x00000000
        /*0580*/ 	.short	0x010a
        /*0582*/ 	.byte	0x04
	.zero		1


	//   ....[73]....
        /*0584*/ 	.word	0x00004400
        /*0588*/ 	.word	0x000000ff
        /*058c*/ 	.word	0x00000000
        /*0590*/ 	.short	0x010a
        /*0592*/ 	.byte	0x05
	.zero		1


	//   ....[74]....
        /*0594*/ 	.word	0x00004490
        /*0598*/ 	.word	0x000000ff
        /*059c*/ 	.word	0x00000000
        /*05a0*/ 	.short	0x010a
        /*05a2*/ 	.byte	0x06
	.zero		1


	//   ....[75]....
        /*05a4*/ 	.word	0x000049b0
        /*05a8*/ 	.word	0x000000ff
        /*05ac*/ 	.word	0x00000110
        /*05b0*/ 	.short	0x010a
        /*05b2*/ 	.byte	0x11
	.zero		1


	//   ....[76]....
        /*05b4*/ 	.word	0x00004e20
        /*05b8*/ 	.word	0x000000ff
        /*05bc*/ 	.word	0x00000000
        /*05c0*/ 	.short	0x0101
        /*05c2*/ 	.byte	0x10
	.zero		1


	//   ....[77]....
        /*05c4*/ 	.word	0x00005150
        /*05c8*/ 	.word	0x000000ff
        /*05cc*/ 	.word	0x00000108
        /*05d0*/ 	.short	0x010a
        /*05d2*/ 	.byte	0x11
	.zero		1


	//   ....[78]....
        /*05d4*/ 	.word	0x000054b0
        /*05d8*/ 	.word	0x000000ff
        /*05dc*/ 	.word	0x000000e8
        /*05e0*/ 	.short	0x010a
        /*05e2*/ 	.byte	0x16
	.zero		1


	//   ....[79]....
        /*05e4*/ 	.word	0x00005690
        /*05e8*/ 	.word	0x000000ff
        /*05ec*/ 	.word	0x000000d0
        /*05f0*/ 	.short	0x010b
        /*05f2*/ 	.byte	0x16
	.zero		1


	//   ....[80]....
        /*05f4*/ 	.word	0x00005720
        /*05f8*/ 	.word	0x000000ff
        /*05fc*/ 	.word	0x00000000
        /*0600*/ 	.short	0x0101
        /*0602*/ 	.byte	0x17
	.zero		1


	//   ....[81]....
        /*0604*/ 	.word	0x00005760
        /*0608*/ 	.word	0x000000ff
        /*060c*/ 	.word	0x000000e8
        /*0610*/ 	.short	0x010a
        /*0612*/ 	.byte	0x14
	.zero		1


	//   ....[82]....
        /*0614*/ 	.word	0x00005940
        /*0618*/ 	.word	0x000000ff
        /*061c*/ 	.word	0x000000d0
        /*0620*/ 	.short	0x010b
        /*0622*/ 	.byte	0x14
	.zero		1


	//   ....[83]....
        /*0624*/ 	.word	0x00005980
        /*0628*/ 	.word	0x000000ff
        /*062c*/ 	.word	0x00000000
        /*0630*/ 	.short	0x0101
        /*0632*/ 	.byte	0x13
	.zero		1


	//   ....[84]....
        /*0634*/ 	.word	0x00005a00
        /*0638*/ 	.word	0x000000ff
        /*063c*/ 	.word	0x00000000
        /*0640*/ 	.short	0x010a
        /*0642*/ 	.byte	0x04
	.zero		1


	//   ....[85]....
        /*0644*/ 	.word	0x00005a90
        /*0648*/ 	.word	0x000000ff
        /*064c*/ 	.word	0x00000000
        /*0650*/ 	.short	0x010a
        /*0652*/ 	.byte	0x04
	.zero		1


	//   ....[86]....
        /*0654*/ 	.word	0x00005b30
        /*0658*/ 	.word	0x00000000
        /*065c*/ 	.word	0x00000000
        /*0660*/ 	.short	0x010a
        /*0662*/ 	.byte	0xff
	.zero		1


	//   ....[87]....
        /*0664*/ 	.word	0x00005ee0
        /*0668*/ 	.word	0x000000ff
        /*066c*/ 	.word	0x00000110
        /*0670*/ 	.short	0x010a
        /*0672*/ 	.byte	0x33
	.zero		1


	//   ....[88]....
        /*0674*/ 	.word	0x00005fd0
        /*0678*/ 	.word	0x000000ff
        /*067c*/ 	.word	0x00000000
        /*0680*/ 	.short	0x0101
        /*0682*/ 	.byte	0x04
	.zero		1


	//   ....[89]....
        /*0684*/ 	.word	0x00006f90
        /*0688*/ 	.word	0x00000000
        /*068c*/ 	.word	0x000000d0
        /*0690*/ 	.short	0x010a
        /*0692*/ 	.byte	0xff
	.zero		1


	//   ....[90]....
        /*0694*/ 	.word	0x00006fb0
        /*0698*/ 	.word	0x00000054
        /*069c*/ 	.word	0x00000120
        /*06a0*/ 	.short	0x010a
        /*06a2*/ 	.byte	0xff
	.zero		1


	//   ....[91]....
        /*06a4*/ 	.word	0x00007040
        /*06a8*/ 	.word	0x00000000
        /*06ac*/ 	.word	0x000000d0
        /*06b0*/ 	.short	0x010a
        /*06b2*/ 	.byte	0xff
	.zero		1


	//   ....[92]....
        /*06b4*/ 	.word	0x000071c0
        /*06b8*/ 	.word	0x00000054
        /*06bc*/ 	.word	0x00000120
        /*06c0*/ 	.short	0x010a
        /*06c2*/ 	.byte	0xff
	.zero		1


	//   ....[93]....
        /*06c4*/ 	.word	0x000079a0
        /*06c8*/ 	.word	0x00000000
        /*06cc*/ 	.word	0x00000000
        /*06d0*/ 	.short	0x0101
        /*06d2*/ 	.byte	0xff
	.zero		1


	//   ....[94]....
        /*06d4*/ 	.word	0x000079b0
        /*06d8*/ 	.word	0x00000003
        /*06dc*/ 	.word	0x000000d0
        /*06e0*/ 	.short	0x010a
        /*06e2*/ 	.byte	0xff
	.zero		1


	//   ....[95]....
        /*06e4*/ 	.word	0x00007a60
        /*06e8*/ 	.word	0x00000003
        /*06ec*/ 	.word	0x000000d0
        /*06f0*/ 	.short	0x010a
        /*06f2*/ 	.byte	0xff
	.zero		1


	//   ....[96]....
        /*06f4*/ 	.word	0x00007db0
        /*06f8*/ 	.word	0x000000ff
        /*06fc*/ 	.word	0x00000000
        /*0700*/ 	.short	0x0101
        /*0702*/ 	.byte	0x05
	.zero		1


	//   ....[97]....
        /*0704*/ 	.word	0x00008330
        /*0708*/ 	.word	0x00000002
        /*070c*/ 	.word	0x00000000
        /*0710*/ 	.short	0x0101
        /*0712*/ 	.byte	0xff
	.zero		1


	//   ....[98]....
        /*0714*/ 	.word	0x00008570
        /*0718*/ 	.word	0x000000ff
        /*071c*/ 	.word	0x00000000
        /*0720*/ 	.short	0x0101
        /*0722*/ 	.byte	0x04
	.zero		1


	//   ....[99]....
        /*0724*/ 	.word	0x000085a0
        /*0728*/ 	.word	0x00000003
        /*072c*/ 	.word	0x00000068
        /*0730*/ 	.short	0x010a
        /*0732*/ 	.byte	0xff
	.zero		1


	//   ....[100]....
        /*0734*/ 	.word	0x00008600
        /*0738*/ 	.word	0x00000004
        /*073c*/ 	.word	0x00000068
        /*0740*/ 	.short	0x010a
        /*0742*/ 	.byte	0xff
	.zero		1


	//   ....[101]....
        /*0744*/ 	.word	0x00008660
        /*0748*/ 	.word	0x00000002
        /*074c*/ 	.word	0x00000110
        /*0750*/ 	.short	0x010a
        /*0752*/ 	.byte	0xff
	.zero		1


	//   ....[102]....
        /*0754*/ 	.word	0x000086c0
        /*0758*/ 	.word	0x00000000
        /*075c*/ 	.word	0x00000000
        /*0760*/ 	.short	0x010a
        /*0762*/ 	.byte	0xff
	.zero		1


	//   ....[103]....
        /*0764*/ 	.word	0x00008720
        /*0768*/ 	.word	0x00000000
        /*076c*/ 	.word	0x00000000
        /*0770*/ 	.short	0x010a
        /*0772*/ 	.byte	0xff
	.zero		1


	//   ....[104]....
        /*0774*/ 	.word	0x00008780
        /*0778*/ 	.word	0x00000000
        /*077c*/ 	.word	0x00000000
        /*0780*/ 	.short	0x010a
        /*0782*/ 	.byte	0xff
	.zero		1


	//   ....[105]....
        /*0784*/ 	.word	0x000087e0
        /*0788*/ 	.word	0x00000000
        /*078c*/ 	.word	0x00000000
        /*0790*/ 	.short	0x010a
        /*0792*/ 	.byte	0xff
	.zero		1


	//   ....[106]....
        /*0794*/ 	.word	0x00008840
        /*0798*/ 	.word	0x00000000
        /*079c*/ 	.word	0x00000000
        /*07a0*/ 	.short	0x010a
        /*07a2*/ 	.byte	0xff
	.zero		1


	//   ....[107]....
        /*07a4*/ 	.word	0x000088a0
        /*07a8*/ 	.word	0x00000000
        /*07ac*/ 	.word	0x00000000
        /*07b0*/ 	.short	0x010a
        /*07b2*/ 	.byte	0xff
	.zero		1


	//   ....[108]....
        /*07b4*/ 	.word	0x00008900
        /*07b8*/ 	.word	0x00000000
        /*07bc*/ 	.word	0x00000000
        /*07c0*/ 	.short	0x010a
        /*07c2*/ 	.byte	0xff
	.zero		1


	//   ....[109]....
        /*07c4*/ 	.word	0x00008960
        /*07c8*/ 	.word	0x00000000
        /*07cc*/ 	.word	0x00000000
        /*07d0*/ 	.short	0x010a
        /*07d2*/ 	.byte	0xff
	.zero		1


	//   ....[110]....
        /*07d4*/ 	.word	0x000089c0
        /*07d8*/ 	.word	0x00000000
        /*07dc*/ 	.word	0x00000000
        /*07e0*/ 	.short	0x010a
        /*07e2*/ 	.byte	0xff
	.zero		1


	//   ....[111]....
        /*07e4*/ 	.word	0x00008a20
        /*07e8*/ 	.word	0x00000000
        /*07ec*/ 	.word	0x00000000
        /*07f0*/ 	.short	0x010a
        /*07f2*/ 	.byte	0xff
	.zero		1


	//   ....[112]....
        /*07f4*/ 	.word	0x00008a80
        /*07f8*/ 	.word	0x00000000
        /*07fc*/ 	.word	0x00000000
        /*0800*/ 	.short	0x010a
        /*0802*/ 	.byte	0xff
	.zero		1


	//   ....[113]....
        /*0804*/ 	.word	0x00008ae0
        /*0808*/ 	.word	0x00000000
        /*080c*/ 	.word	0x00000000
        /*0810*/ 	.short	0x010a
        /*0812*/ 	.byte	0xff
	.zero		1


	//   ....[114]....
        /*0814*/ 	.word	0x00008b40
        /*0818*/ 	.word	0x00000004
        /*081c*/ 	.word	0x00000118
        /*0820*/ 	.short	0x010a
        /*0822*/ 	.byte	0xff
	.zero		1


	//   ....[115]....
        /*0824*/ 	.word	0x00008ba0
        /*0828*/ 	.word	0x00000004
        /*082c*/ 	.word	0x00000110
        /*0830*/ 	.short	0x010a
        /*0832*/ 	.byte	0xff
	.zero		1


	//   ....[116]....
        /*0834*/ 	.word	0x00008c00
        /*0838*/ 	.word	0x00000000
        /*083c*/ 	.word	0x00000110
        /*0840*/ 	.short	0x010a
        /*0842*/ 	.byte	0xff
	.zero		1


	//   ....[117]....
        /*0844*/ 	.word	0x00008c60
        /*0848*/ 	.word	0x00000000
        /*084c*/ 	.word	0x00000130
        /*0850*/ 	.short	0x010a
        /*0852*/ 	.byte	0xff
	.zero		1


	//   ....[118]....
        /*0854*/ 	.word	0x00008cc0
        /*0858*/ 	.word	0x00000000
        /*085c*/ 	.word	0x00000000
        /*0860*/ 	.short	0x010a
        /*0862*/ 	.byte	0xff
	.zero		1


	//   ....[119]....
        /*0864*/ 	.word	0x00008d20
        /*0868*/ 	.word	0x00000000
        /*086c*/ 	.word	0x00000000
        /*0870*/ 	.short	0x010a
        /*0872*/ 	.byte	0xff
	.zero		1


	//   ....[120]....
        /*0874*/ 	.word	0x00008d80
        /*0878*/ 	.word	0x00000000
        /*087c*/ 	.word	0x00000000
        /*0880*/ 	.short	0x010a
        /*0882*/ 	.byte	0xff
	.zero		1


	//   ....[121]....
        /*0884*/ 	.word	0x00008de0
        /*0888*/ 	.word	0x00000003
        /*088c*/ 	.word	0x00000110
        /*0890*/ 	.short	0x010a
        /*0892*/ 	.byte	0xff
	.zero		1


	//   ....[122]....
        /*0894*/ 	.word	0x00008e40
        /*0898*/ 	.word	0x00000000
        /*089c*/ 	.word	0x00000108
        /*08a0*/ 	.short	0x010a
        /*08a2*/ 	.byte	0xff
	.zero		1


	//   ....[123]....
        /*08a4*/ 	.word	0x00008ea0
        /*08a8*/ 	.word	0x00000000
        /*08ac*/ 	.word	0x000000e8
        /*08b0*/ 	.short	0x010a
        /*08b2*/ 	.byte	0xff
	.zero		1


	//   ....[124]....
        /*08b4*/ 	.word	0x00008f00
        /*08b8*/ 	.word	0x00000003
        /*08bc*/ 	.word	0x000000e8
        /*08c0*/ 	.short	0x010a
        /*08c2*/ 	.byte	0xff
	.zero		1


	//   ....[125]....
        /*08c4*/ 	.word	0x00008f60
        /*08c8*/ 	.word	0x00000000
        /*08cc*/ 	.word	0x00000000
        /*08d0*/ 	.short	0x010a
        /*08d2*/ 	.byte	0xff
	.zero		1


	//   ....[126]....
        /*08d4*/ 	.word	0x00008fc0
        /*08d8*/ 	.word	0x00000000
        /*08dc*/ 	.word	0x00000000
        /*08e0*/ 	.short	0x010a
        /*08e2*/ 	.byte	0xff
	.zero		1


	//   ....[127]....
        /*08e4*/ 	.word	0x00009020
        /*08e8*/ 	.word	0x00000000
        /*08ec*/ 	.word	0x00000110
        /*08f0*/ 	.short	0x010a
        /*08f2*/ 	.byte	0xff
	.zero		1


	//   ....[128]....
        /*08f4*/ 	.word	0x00009070
        /*08f8*/ 	.word	0x00000000
        /*08fc*/ 	.word	0x000000d0
        /*0900*/ 	.short	0x010a
        /*0902*/ 	.byte	0xff
	.zero		1


	//   ....[129]....
        /*0904*/ 	.word	0x000090c0
        /*0908*/ 	.word	0x00000054
        /*090c*/ 	.word	0x00000120
        /*0910*/ 	.short	0x010a
        /*0912*/ 	.byte	0xff
	.zero		1


	//   ....[130]....
        /*0914*/ 	.word	0x00009110
        /*0918*/ 	.word	0x00000003
        /*091c*/ 	.word	0x000000d0
        /*0920*/ 	.short	0x010a
        /*0922*/ 	.byte	0xff
	.zero		1


	//----- nvinfo : EIATTR_NUM_MBARRIERS
	.align		4
.L_47:
        /*0924*/ 	.byte	0x03, 0x38
        /*0926*/ 	.short	0x0028


	//----- nvinfo : EIATTR_EXIT_INSTR_OFFSETS
	.align		4
        /*0928*/ 	.byte	0x04, 0x1c
        /*092a*/ 	.short	(.L_49 - .L_48)


	//   ....[0]....
.L_48:
        /*092c*/ 	.word	0x000035f0


	//   ....[1]....
        /*0930*/ 	.word	0x00003880


	//   ....[2]....
        /*0934*/ 	.word	0x000038e0


	//   ....[3]....
        /*0938*/ 	.word	0x00004700


	//   ....[4]....
        /*093c*/ 	.word	0x00005b60


	//   ....[5]....
        /*0940*/ 	.word	0x00005ba0


	//   ....[6]....
        /*0944*/ 	.word	0x00008460


	//   ....[7]....
        /*0948*/ 	.word	0x000084e0


	//   ....[8]....
        /*094c*/ 	.word	0x00008510


	//   ....[9]....
        /*0950*/ 	.word	0x00008580


	//----- nvinfo : EIATTR_MAX_THREADS
	.align		4
.L_49:
        /*0954*/ 	.byte	0x04, 0x05
        /*0956*/ 	.short	(.L_51 - .L_50)
.L_50:
        /*0958*/ 	.word	0x00000100
        /*095c*/ 	.word	0x00000001
        /*0960*/ 	.word	0x00000001


	//----- nvinfo : EIATTR_CRS_STACK_SIZE
	.align		4
.L_51:
        /*0964*/ 	.byte	0x04, 0x1e
        /*0966*/ 	.short	(.L_53 - .L_52)
.L_52:
        /*0968*/ 	.word	0x00000000


	//----- nvinfo : EIATTR_CBANK_PARAM_SIZE
	.align		4
.L_53:
        /*096c*/ 	.byte	0x03, 0x19
        /*096e*/ 	.short	0x0900


	//----- nvinfo : EIATTR_PARAM_CBANK
	.align		4
        /*0970*/ 	.byte	0x04, 0x0a
        /*0972*/ 	.short	(.L_55 - .L_54)
	.align		4
.L_54:
        /*0974*/ 	.word	index@(.nv.constant0._ZN7cutlass13device_kernelINS_4conv6kernel13ConvUniversalINS1_16ConvProblemShapeILNS1_8OperatorE2ELi3EEENS1_10collective14CollectiveConvINS1_47MainloopSm100TmaUmmaWarpSpecializedImplicitGemmILS5_2ELi13ELi3ELi1ELi2EN4cute5tupleIJNSA_1CILi2EEENSC_ILi1EEESE_EEEEENSB_IJNSC_ILi64EEENSB_IJSH_EEESI_EEENS_6half_tESK_NSA_8TiledMMAINSA_8MMA_AtomIJNSA_20SM100_MMA_F16BF16_SSISK_SK_fLi64ELi64ELNSA_4UMMA5MajorE1ELSP_1ELNSO_7ScaleInE0ELSQ_0EEEEEENSA_6LayoutINSB_IJSE_SE_SE_EEENSB_IJNSC_ILi0EEESV_SV_EEEEENSB_IJNSA_10UnderscoreESY_SY_EEEEENS7_6detail27Sm100ImplicitGemmTileTraitsINSA_13SM90_TMA_LOADENSA_14ComposedLayoutINSA_7SwizzleILi3ELi4ELi3EEENSA_18smem_ptr_flag_bitsILi16EEENST_INSB_IJSH_NSC_ILi8EEEEEENSB_IJSE_SH_EEEEEEEvEENS12_INSA_30SM90_TMA_LOAD_IM2COL_MULTICASTES1D_vEEEENS_8epilogue10collective18CollectiveEpilogueINS1I_23Sm100TmaWarpSpecializedILi3ELi2ELi16ELb1ELb0EEEJSJ_NSB_IJNST_ISH_SE_EENST_INSC_ILi32EEESE_EEEEESK_NSB_IJlNSB_IJSE_lllEEESV_EEESK_S1S_NS1I_6fusion15FusionCallbacksIS1M_NS1T_17LinearCombinationISK_fSK_fLNS_15FloatRoundStyleE2EEESJ_S1Q_JEEENSA_5SM1004TMEM4LOAD26SM100_TMEM_LOAD_16dp256b4xES13_NS14_INS15_ILi2ELi4ELi3EEES18_NST_INSB_IJS19_S1O_EEENSB_IJS1O_SE_EEEEEEENSA_17SM75_U32x4_LDSM_NENSA_14SM90_TMA_STOREES27_NSA_17SM90_U32x4_STSM_NENSA_39AutoVectorizingCopyWithAssumedAlignmentILi128EEEEEEvvEEEEvNT_6ParamsE)
        /*0978*/ 	.short	0x0380
        /*097a*/ 	.short	0x0900


	//----- nvinfo : EIATTR_SW_WAR
	.align		4
.L_55:
        /*097c*/ 	.byte	0x04, 0x36
        /*097e*/ 	.short	(.L_57 - .L_56)
.L_56:
        /*0980*/ 	.word	0x00000008
.L_57:


//--------------------- .nv.callgraph             --------------------------
	.section	.nv.callgraph,"",@"SHT_CUDA_CALLGRAPH"
	.align	4
	.sectionentsize	8
	.align		4
        /*0000*/ 	.word	0x00000000
	.align		4
        /*0004*/ 	.word	0xffffffff
	.align		4
        /*0008*/ 	.word	index@(_ZN7cutlass13device_kernelINS_4conv6kernel13ConvUniversalINS1_16ConvProblemShapeILNS1_8OperatorE2ELi3EEENS1_10collective14CollectiveConvINS1_47MainloopSm100TmaUmmaWarpSpecializedImplicitGemmILS5_2ELi13ELi3ELi1ELi2EN4cute5tupleIJNSA_1CILi2EEENSC_ILi1EEESE_EEEEENSB_IJNSC_ILi64EEENSB_IJSH_EEESI_EEENS_6half_tESK_NSA_8TiledMMAINSA_8MMA_AtomIJNSA_20SM100_MMA_F16BF16_SSISK_SK_fLi64ELi64ELNSA_4UMMA5MajorE1ELSP_1ELNSO_7ScaleInE0ELSQ_0EEEEEENSA_6LayoutINSB_IJSE_SE_SE_EEENSB_IJNSC_ILi0EEESV_SV_EEEEENSB_IJNSA_10UnderscoreESY_SY_EEEEENS7_6detail27Sm100ImplicitGemmTileTraitsINSA_13SM90_TMA_LOADENSA_14ComposedLayoutINSA_7SwizzleILi3ELi4ELi3EEENSA_18smem_ptr_flag_bitsILi16EEENST_INSB_IJSH_NSC_ILi8EEEEEENSB_IJSE_SH_EEEEEEEvEENS12_INSA_30SM90_TMA_LOAD_IM2COL_MULTICASTES1D_vEEEENS_8epilogue10collective18CollectiveEpilogueINS1I_23Sm100TmaWarpSpecializedILi3ELi2ELi16ELb1ELb0EEEJSJ_NSB_IJNST_ISH_SE_EENST_INSC_ILi32EEESE_EEEEESK_NSB_IJlNSB_IJSE_lllEEESV_EEESK_S1S_NS1I_6fusion15FusionCallbacksIS1M_NS1T_17LinearCombinationISK_fSK_fLNS_15FloatRoundStyleE2EEESJ_S1Q_JEEENSA_5SM1004TMEM4LOAD26SM100_TMEM_LOAD_16dp256b4xES13_NS14_INS15_ILi2ELi4ELi3EEES18_NST_INSB_IJS19_S1O_EEENSB_IJS1O_SE_EEEEEEENSA_17SM75_U32x4_LDSM_NENSA_14SM90_TMA_STOREES27_NSA_17SM90_U32x4_STSM_NENSA_39AutoVectorizingCopyWithAssumedAlignmentILi128EEEEEEvvEEEEvNT_6ParamsE)
	.align		4
        /*000c*/ 	.word	index@(__assertfail)
	.align		4
        /*0010*/ 	.word	0x00000000
	.align		4
        /*0014*/ 	.word	0xfffffffe
	.align		4
        /*0018*/ 	.word	0x00000000
	.align		4
        /*001c*/ 	.word	0xfffffffd
	.align		4
        /*0020*/ 	.word	0x00000000
	.align		4
        /*0024*/ 	.word	0xfffffffc


//--------------------- .nv.constant4             --------------------------
	.section	.nv.constant4,"a",@progbits
	.align	8
	.align		8
.nv.constant4:
        /*0000*/ 	.dword	__assertfail
	.align		8
        /*0008*/ 	.dword	__unnamed_1
	.align		8
        /*0010*/ 	.dword	__unnamed_2
	.align		8
        /*0018*/ 	.dword	_ZN39_INTERNAL_6f2a8635_4_k_cu_a8620c82_32384cuda3std3__45__cpo5beginE
	.align		8
        /*0020*/ 	.dword	_ZN39_INTERNAL_6f2a8635_4_k_cu_a8620c82_32384cuda3std3__45__cpo3endE
	.align		8
        /*0028*/ 	.dword	_ZN39_INTERNAL_6f2a8635_4_k_cu_a8620c82_32384cuda3std3__45__cpo6cbeginE
	.align		8
        /*0030*/ 	.dword	_ZN39_INTERNAL_6f2a8635_4_k_cu_a8620c82_32384cuda3std3__45__cpo4cendE
	.align		8
        /*0038*/ 	.dword	_ZN39_INTERNAL_6f2a8635_4_k_cu_a8620c82_32384cuda3std3__441_GLOBAL__N__6f2a8635_4_k_cu_a8620c82_32386ignoreE
	.align		8
        /*0040*/ 	.dword	_ZN39_INTERNAL_6f2a8635_4_k_cu_a8620c82_32384cuda3std3__419piecewise_constructE
	.align		8
        /*0048*/ 	.dword	_ZN39_INTERNAL_6f2a8635_4_k_cu_a8620c82_32384cuda3std3__48in_placeE
	.align		8
        /*0050*/ 	.dword	_ZN39_INTERNAL_6f2a8635_4_k_cu_a8620c82_32384cuda3std6ranges3__45__cpo4swapE
	.align		8
        /*0058*/ 	.dword	_ZN39_INTERNAL_6f2a8635_4_k_cu_a8620c82_32384cuda3std6ranges3__45__cpo9iter_moveE
	.align		8
        /*0060*/ 	.dword	_ZN39_INTERNAL_6f2a8635_4_k_cu_a8620c82_32384cute7productE
	.align		8
        /*0068*/ 	.dword	_ZN39_INTERNAL_6f2a8635_4_k_cu_a8620c82_32384cute1_E
	.align		8
        /*0070*/ 	.dword	$str$27
	.align		8
        /*0078*/ 	.dword	$str$28
	.align		8
        /*0080*/ 	.dword	$str$29
	.align		8
        /*0088*/ 	.dword	$str$30


//--------------------- .text._ZN7cutlass13device_kernelINS_4conv6kernel13ConvUniversalINS1_16ConvProblemShapeILNS1_8OperatorE2ELi3EEENS1_10collective14CollectiveConvINS1_47MainloopSm100TmaUmmaWarpSpecializedImplicitGemmILS5_2ELi13ELi3ELi1ELi2EN4cute5tupleIJNSA_1CILi2EEENSC_ILi1EEESE_EEEEENSB_IJNSC_ILi64EEENSB_IJSH_EEESI_EEENS_6half_tESK_NSA_8TiledMMAINSA_8MMA_AtomIJNSA_20SM100_MMA_F16BF16_SSISK_SK_fLi64ELi64ELNSA_4UMMA5MajorE1ELSP_1ELNSO_7ScaleInE0ELSQ_0EEEEEENSA_6LayoutINSB_IJSE_SE_SE_EEENSB_IJNSC_ILi0EEESV_SV_EEEEENSB_IJNSA_10UnderscoreESY_SY_EEEEENS7_6detail27Sm100ImplicitGemmTileTraitsINSA_13SM90_TMA_LOADENSA_14ComposedLayoutINSA_7SwizzleILi3ELi4ELi3EEENSA_18smem_ptr_flag_bitsILi16EEENST_INSB_IJSH_NSC_ILi8EEEEEENSB_IJSE_SH_EEEEEEEvEENS12_INSA_30SM90_TMA_LOAD_IM2COL_MULTICASTES1D_vEEEENS_8epilogue10collective18CollectiveEpilogueINS1I_23Sm100TmaWarpSpecializedILi3ELi2ELi16ELb1ELb0EEEJSJ_NSB_IJNST_ISH_SE_EENST_INSC_ILi32EEESE_EEEEESK_NSB_IJlNSB_IJSE_lllEEESV_EEESK_S1S_NS1I_6fusion15FusionCallbacksIS1M_NS1T_17LinearCombinationISK_fSK_fLNS_15FloatRoundStyleE2EEESJ_S1Q_JEEENSA_5SM1004TMEM4LOAD26SM100_TMEM_LOAD_16dp256b4xES13_NS14_INS15_ILi2ELi4ELi3EEES18_NST_INSB_IJS19_S1O_EEENSB_IJS1O_SE_EEEEEEENSA_17SM75_U32x4_LDSM_NENSA_14SM90_TMA_STOREES27_NSA_17SM90_U32x4_STSM_NENSA_39AutoVectorizingCopyWithAssumedAlignmentILi128EEEEEEvvEEEEvNT_6ParamsE --------------------------
	.section	.text._ZN7cutlass13device_kernelINS_4conv6kernel13ConvUniversalINS1_16ConvProblemShapeILNS1_8OperatorE2ELi3EEENS1_10collective14CollectiveConvINS1_47MainloopSm100TmaUmmaWarpSpecializedImplicitGemmILS5_2ELi13ELi3ELi1ELi2EN4cute5tupleIJNSA_1CILi2EEENSC_ILi1EEESE_EEEEENSB_IJNSC_ILi64EEENSB_IJSH_EEESI_EEENS_6half_tESK_NSA_8TiledMMAINSA_8MMA_AtomIJNSA_20SM100_MMA_F16BF16_SSISK_SK_fLi64ELi64ELNSA_4UMMA5MajorE1ELSP_1ELNSO_7ScaleInE0ELSQ_0EEEEEENSA_6LayoutINSB_IJSE_SE_SE_EEENSB_IJNSC_ILi0EEESV_SV_EEEEENSB_IJNSA_10UnderscoreESY_SY_EEEEENS7_6detail27Sm100ImplicitGemmTileTraitsINSA_13SM90_TMA_LOADENSA_14ComposedLayoutINSA_7SwizzleILi3ELi4ELi3EEENSA_18smem_ptr_flag_bitsILi16EEENST_INSB_IJSH_NSC_ILi8EEEEEENSB_IJSE_SH_EEEEEEEvEENS12_INSA_30SM90_TMA_LOAD_IM2COL_MULTICASTES1D_vEEEENS_8epilogue10collective18CollectiveEpilogueINS1I_23Sm100TmaWarpSpecializedILi3ELi2ELi16ELb1ELb0EEEJSJ_NSB_IJNST_ISH_SE_EENST_INSC_ILi32EEESE_EEEEESK_NSB_IJlNSB_IJSE_lllEEESV_EEESK_S1S_NS1I_6fusion15FusionCallbacksIS1M_NS1T_17LinearCombinationISK_fSK_fLNS_15FloatRoundStyleE2EEESJ_S1Q_JEEENSA_5SM1004TMEM4LOAD26SM100_TMEM_LOAD_16dp256b4xES13_NS14_INS15_ILi2ELi4ELi3EEES18_NST_INSB_IJS19_S1O_EEENSB_IJS1O_SE_EEEEEEENSA_17SM75_U32x4_LDSM_NENSA_14SM90_TMA_STOREES27_NSA_17SM90_U32x4_STSM_NENSA_39AutoVectorizingCopyWithAssumedAlignmentILi128EEEEEEvvEEEEvNT_6ParamsE,"ax",@progbits
	.align	128
.text._ZN7cutlass13device_kernelINS_4conv6kernel13ConvUniversalINS1_16ConvProblemShapeILNS1_8OperatorE2ELi3EEENS1_10collective14CollectiveConvINS1_47MainloopSm100TmaUmmaWarpSpecializedImplicitGemmILS5_2ELi13ELi3ELi1ELi2EN4cute5tupleIJNSA_1CILi2EEENSC_ILi1EEESE_EEEEENSB_IJNSC_ILi64EEENSB_IJSH_EEESI_EEENS_6half_tESK_NSA_8TiledMMAINSA_8MMA_AtomIJNSA_20SM100_MMA_F16BF16_SSISK_SK_fLi64ELi64ELNSA_4UMMA5MajorE1ELSP_1ELNSO_7ScaleInE0ELSQ_0EEEEEENSA_6LayoutINSB_IJSE_SE_SE_EEENSB_IJNSC_ILi0EEESV_SV_EEEEENSB_IJNSA_10UnderscoreESY_SY_EEEEENS7_6detail27Sm100ImplicitGemmTileTraitsINSA_13SM90_TMA_LOADENSA_14ComposedLayoutINSA_7SwizzleILi3ELi4ELi3EEENSA_18smem_ptr_flag_bitsILi16EEENST_INSB_IJSH_NSC_ILi8EEEEEENSB_IJSE_SH_EEEEEEEvEENS12_INSA_30SM90_TMA_LOAD_IM2COL_MULTICASTES1D_vEEEENS_8epilogue10collective18CollectiveEpilogueINS1I_23Sm100TmaWarpSpecializedILi3ELi2ELi16ELb1ELb0EEEJSJ_NSB_IJNST_ISH_SE_EENST_INSC_ILi32EEESE_EEEEESK_NSB_IJlNSB_IJSE_lllEEESV_EEESK_S1S_NS1I_6fusion15FusionCallbacksIS1M_NS1T_17LinearCombinationISK_fSK_fLNS_15FloatRoundStyleE2EEESJ_S1Q_JEEENSA_5SM1004TMEM4LOAD26SM100_TMEM_LOAD_16dp256b4xES13_NS14_INS15_ILi2ELi4ELi3EEES18_NST_INSB_IJS19_S1O_EEENSB_IJS1O_SE_EEEEEEENSA_17SM75_U32x4_LDSM_NENSA_14SM90_TMA_STOREES27_NSA_17SM90_U32x4_STSM_NENSA_39AutoVectorizingCopyWithAssumedAlignmentILi128EEEEEEvvEEEEvNT_6ParamsE:
        .type           _ZN7cutlass13device_kernelINS_4conv6kernel13ConvUniversalINS1_16ConvProblemShapeILNS1_8OperatorE2ELi3EEENS1_10collective14CollectiveConvINS1_47MainloopSm100TmaUmmaWarpSpecializedImplicitGemmILS5_2ELi13ELi3ELi1ELi2EN4cute5tupleIJNSA_1CILi2EEENSC_ILi1EEESE_EEEEENSB_IJNSC_ILi64EEENSB_IJSH_EEESI_EEENS_6half_tESK_NSA_8TiledMMAINSA_8MMA_AtomIJNSA_20SM100_MMA_F16BF16_SSISK_SK_fLi64ELi64ELNSA_4UMMA5MajorE1ELSP_1ELNSO_7ScaleInE0ELSQ_0EEEEEENSA_6LayoutINSB_IJSE_SE_SE_EEENSB_IJNSC_ILi0EEESV_SV_EEEEENSB_IJNSA_10UnderscoreESY_SY_EEEEENS7_6detail27Sm100ImplicitGemmTileTraitsINSA_13SM90_TMA_LOADENSA_14ComposedLayoutINSA_7SwizzleILi3ELi4ELi3EEENSA_18smem_ptr_flag_bitsILi16EEENST_INSB_IJSH_NSC_ILi8EEEEEENSB_IJSE_SH_EEEEEEEvEENS12_INSA_30SM90_TMA_LOAD_IM2COL_MULTICASTES1D_vEEEENS_8epilogue10collective18CollectiveEpilogueINS1I_23Sm100TmaWarpSpecializedILi3ELi2ELi16ELb1ELb0EEEJSJ_NSB_IJNST_ISH_SE_EENST_INSC_ILi32EEESE_EEEEESK_NSB_IJlNSB_IJSE_lllEEESV_EEESK_S1S_NS1I_6fusion15FusionCallbacksIS1M_NS1T_17LinearCombinationISK_fSK_fLNS_15FloatRoundStyleE2EEESJ_S1Q_JEEENSA_5SM1004TMEM4LOAD26SM100_TMEM_LOAD_16dp256b4xES13_NS14_INS15_ILi2ELi4ELi3EEES18_NST_INSB_IJS19_S1O_EEENSB_IJS1O_SE_EEEEEEENSA_17SM75_U32x4_LDSM_NENSA_14SM90_TMA_STOREES27_NSA_17SM90_U32x4_STSM_NENSA_39AutoVectorizingCopyWithAssumedAlignmentILi128EEEEEEvvEEEEvNT_6ParamsE,@function
        .size           _ZN7cutlass13device_kernelINS_4conv6kernel13ConvUniversalINS1_16ConvProblemShapeILNS1_8OperatorE2ELi3EEENS1_10collective14CollectiveConvINS1_47MainloopSm100TmaUmmaWarpSpecializedImplicitGemmILS5_2ELi13ELi3ELi1ELi2EN4cute5tupleIJNSA_1CILi2EEENSC_ILi1EEESE_EEEEENSB_IJNSC_ILi64EEENSB_IJSH_EEESI_EEENS_6half_tESK_NSA_8TiledMMAINSA_8MMA_AtomIJNSA_20SM100_MMA_F16BF16_SSISK_SK_fLi64ELi64ELNSA_4UMMA5MajorE1ELSP_1ELNSO_7ScaleInE0ELSQ_0EEEEEENSA_6LayoutINSB_IJSE_SE_SE_EEENSB_IJNSC_ILi0EEESV_SV_EEEEENSB_IJNSA_10UnderscoreESY_SY_EEEEENS7_6detail27Sm100ImplicitGemmTileTraitsINSA_13SM90_TMA_LOADENSA_14ComposedLayoutINSA_7SwizzleILi3ELi4ELi3EEENSA_18smem_ptr_flag_bitsILi16EEENST_INSB_IJSH_NSC_ILi8EEEEEENSB_IJSE_SH_EEEEEEEvEENS12_INSA_30SM90_TMA_LOAD_IM2COL_MULTICASTES1D_vEEEENS_8epilogue10collective18CollectiveEpilogueINS1I_23Sm100TmaWarpSpecializedILi3ELi2ELi16ELb1ELb0EEEJSJ_NSB_IJNST_ISH_SE_EENST_INSC_ILi32EEESE_EEEEESK_NSB_IJlNSB_IJSE_lllEEESV_EEESK_S1S_NS1I_6fusion15FusionCallbacksIS1M_NS1T_17LinearCombinationISK_fSK_fLNS_15FloatRoundStyleE2EEESJ_S1Q_JEEENSA_5SM1004TMEM4LOAD26SM100_TMEM_LOAD_16dp256b4xES13_NS14_INS15_ILi2ELi4ELi3EEES18_NST_INSB_IJS19_S1O_EEENSB_IJS1O_SE_EEEEEEENSA_17SM75_U32x4_LDSM_NENSA_14SM90_TMA_STOREES27_NSA_17SM90_U32x4_STSM_NENSA_39AutoVectorizingCopyWithAssumedAlignmentILi128EEEEEEvvEEEEvNT_6ParamsE,(.L_x_179 - _ZN7cutlass13device_kernelINS_4conv6kernel13ConvUniversalINS1_16ConvProblemShapeILNS1_8OperatorE2ELi3EEENS1_10collective14CollectiveConvINS1_47MainloopSm100TmaUmmaWarpSpecializedImplicitGemmILS5_2ELi13ELi3ELi1ELi2EN4cute5tupleIJNSA_1CILi2EEENSC_ILi1EEESE_EEEEENSB_IJNSC_ILi64EEENSB_IJSH_EEESI_EEENS_6half_tESK_NSA_8TiledMMAINSA_8MMA_AtomIJNSA_20SM100_MMA_F16BF16_SSISK_SK_fLi64ELi64ELNSA_4UMMA5MajorE1ELSP_1ELNSO_7ScaleInE0ELSQ_0EEEEEENSA_6LayoutINSB_IJSE_SE_SE_EEENSB_IJNSC_ILi0EEESV_SV_EEEEENSB_IJNSA_10UnderscoreESY_SY_EEEEENS7_6detail27Sm100ImplicitGemmTileTraitsINSA_13SM90_TMA_LOADENSA_14ComposedLayoutINSA_7SwizzleILi3ELi4ELi3EEENSA_18smem_ptr_flag_bitsILi16EEENST_INSB_IJSH_NSC_ILi8EEEEEENSB_IJSE_SH_EEEEEEEvEENS12_INSA_30SM90_TMA_LOAD_IM2COL_MULTICASTES1D_vEEEENS_8epilogue10collective18CollectiveEpilogueINS1I_23Sm100TmaWarpSpecializedILi3ELi2ELi16ELb1ELb0EEEJSJ_NSB_IJNST_ISH_SE_EENST_INSC_ILi32EEESE_EEEEESK_NSB_IJlNSB_IJSE_lllEEESV_EEESK_S1S_NS1I_6fusion15FusionCallbacksIS1M_NS1T_17LinearCombinationISK_fSK_fLNS_15FloatRoundStyleE2EEESJ_S1Q_JEEENSA_5SM1004TMEM4LOAD26SM100_TMEM_LOAD_16dp256b4xES13_NS14_INS15_ILi2ELi4ELi3EEES18_NST_INSB_IJS19_S1O_EEENSB_IJS1O_SE_EEEEEEENSA_17SM75_U32x4_LDSM_NENSA_14SM90_TMA_STOREES27_NSA_17SM90_U32x4_STSM_NENSA_39AutoVectorizingCopyWithAssumedAlignmentILi128EEEEEEvvEEEEvNT_6ParamsE)
        .other          _ZN7cutlass13device_kernelINS_4conv6kernel13ConvUniversalINS1_16ConvProblemShapeILNS1_8OperatorE2ELi3EEENS1_10collective14CollectiveConvINS1_47MainloopSm100TmaUmmaWarpSpecializedImplicitGemmILS5_2ELi13ELi3ELi1ELi2EN4cute5tupleIJNSA_1CILi2EEENSC_ILi1EEESE_EEEEENSB_IJNSC_ILi64EEENSB_IJSH_EEESI_EEENS_6half_tESK_NSA_8TiledMMAINSA_8MMA_AtomIJNSA_20SM100_MMA_F16BF16_SSISK_SK_fLi64ELi64ELNSA_4UMMA5MajorE1ELSP_1ELNSO_7ScaleInE0ELSQ_0EEEEEENSA_6LayoutINSB_IJSE_SE_SE_EEENSB_IJNSC_ILi0EEESV_SV_EEEEENSB_IJNSA_10UnderscoreESY_SY_EEEEENS7_6detail27Sm100ImplicitGemmTileTraitsINSA_13SM90_TMA_LOADENSA_14ComposedLayoutINSA_7SwizzleILi3ELi4ELi3EEENSA_18smem_ptr_flag_bitsILi16EEENST_INSB_IJSH_NSC_ILi8EEEEEENSB_IJSE_SH_EEEEEEEvEENS12_INSA_30SM90_TMA_LOAD_IM2COL_MULTICASTES1D_vEEEENS_8epilogue10collective18CollectiveEpilogueINS1I_23Sm100TmaWarpSpecializedILi3ELi2ELi16ELb1ELb0EEEJSJ_NSB_IJNST_ISH_SE_EENST_INSC_ILi32EEESE_EEEEESK_NSB_IJlNSB_IJSE_lllEEESV_EEESK_S1S_NS1I_6fusion15FusionCallbacksIS1M_NS1T_17LinearCombinationISK_fSK_fLNS_15FloatRoundStyleE2EEESJ_S1Q_JEEENSA_5SM1004TMEM4LOAD26SM100_TMEM_LOAD_16dp256b4xES13_NS14_INS15_ILi2ELi4ELi3EEES18_NST_INSB_IJS19_S1O_EEENSB_IJS1O_SE_EEEEEEENSA_17SM75_U32x4_LDSM_NENSA_14SM90_TMA_STOREES27_NSA_17SM90_U32x4_STSM_NENSA_39AutoVectorizingCopyWithAssumedAlignmentILi128EEEEEEvvEEEEvNT_6ParamsE,@"STO_CUDA_ENTRY STV_DEFAULT"
_ZN7cutlass13device_kernelINS_4conv6kernel13ConvUniversalINS1_16ConvProblemShapeILNS1_8OperatorE2ELi3EEENS1_10collective14CollectiveConvINS1_47MainloopSm100TmaUmmaWarpSpecializedImplicitGemmILS5_2ELi13ELi3ELi1ELi2EN4cute5tupleIJNSA_1CILi2EEENSC_ILi1EEESE_EEEEENSB_IJNSC_ILi64EEENSB_IJSH_EEESI_EEENS_6half_tESK_NSA_8TiledMMAINSA_8MMA_AtomIJNSA_20SM100_MMA_F16BF16_SSISK_SK_fLi64ELi64ELNSA_4UMMA5MajorE1ELSP_1ELNSO_7ScaleInE0ELSQ_0EEEEEENSA_6LayoutINSB_IJSE_SE_SE_EEENSB_IJNSC_ILi0EEESV_SV_EEEEENSB_IJNSA_10UnderscoreESY_SY_EEEEENS7_6detail27Sm100ImplicitGemmTileTraitsINSA_13SM90_TMA_LOADENSA_14ComposedLayoutINSA_7SwizzleILi3ELi4ELi3EEENSA_18smem_ptr_flag_bitsILi16EEENST_INSB_IJSH_NSC_ILi8EEEEEENSB_IJSE_SH_EEEEEEEvEENS12_INSA_30SM90_TMA_LOAD_IM2COL_MULTICASTES1D_vEEEENS_8epilogue10collective18CollectiveEpilogueINS1I_23Sm100TmaWarpSpecializedILi3ELi2ELi16ELb1ELb0EEEJSJ_NSB_IJNST_ISH_SE_EENST_INSC_ILi32EEESE_EEEEESK_NSB_IJlNSB_IJSE_lllEEESV_EEESK_S1S_NS1I_6fusion15FusionCallbacksIS1M_NS1T_17LinearCombinationISK_fSK_fLNS_15FloatRoundStyleE2EEESJ_S1Q_JEEENSA_5SM1004TMEM4LOAD26SM100_TMEM_LOAD_16dp256b4xES13_NS14_INS15_ILi2ELi4ELi3EEES18_NST_INSB_IJS19_S1O_EEENSB_IJS1O_SE_EEEEEEENSA_17SM75_U32x4_LDSM_NENSA_14SM90_TMA_STOREES27_NSA_17SM90_U32x4_STSM_NENSA_39AutoVectorizingCopyWithAssumedAlignmentILi128EEEEEEvvEEEEvNT_6ParamsE:
[----:B------:R-:W1:Y:S01]  /*0000*/  LDC R1, c[0x0][0x37c] ;  /* 0x0000df00ff017b82 */ /* 0x000e620000000800 */
[----:B------:R-:W2:Y:S01]  /*0010*/  S2R R77, SR_TID.X ;  /* 0x00000000004d7919 */ /* 0x000ea20000002100 */
[----:B------:R-:W3:Y:S01]  /*0020*/  LDCU.64 UR6, c[0x0][0x990] ;  /* 0x00013200ff0677ac */ /* 0x000ee20008000a00 */
[----:B-1----:R-:W-:Y:S01]  /*0030*/  VIADD R1, R1, 0xfffffff8 ;  /* 0xfffffff801017836 */ /* 0x002fe20000000000 */
[----:B------:R-:W-:Y:S02]  /*0040*/  PRMT R59, RZ, 0x7610, R59 ;  /* 0x00007610ff3b7816 */ /* 0x000fe4000000003b */
[----:B------:R-:W-:Y:S01]  /*0050*/  ELECT P6, URZ, PT ;  /* 0x0000000000ff782f */ /* 0x000fe200038c0000 */
[----:B------:R-:W1:Y:S01]  /*0060*/  LDCU.64 UR48, c[0x0][0x358] ;  /* 0x00006b00ff3077ac */ /* 0x000e620008000a00 */
[----:B---3--:R-:W-:-:S04]  /*0070*/  UISETP.NE.U32.AND UP0, UPT, UR6, URZ, UPT ;  /* 0x000000ff0600728c */ /* 0x008fc8000bf05070 */
[----:B------:R-:W-:Y:S01]  /*0080*/  UISETP.NE.AND.EX UP0, UPT, UR7, URZ, UPT, UP0 ;  /* 0x000000ff0700728c */ /* 0x000fe2000bf05300 */
[----:B--2---:R-:W-:-:S05]  /*0090*/  SHF.R.U32.HI R78, RZ, 0x5, R77 ;  /* 0x00000005ff4e7819 */ /* 0x004fca000001164d */
[----:B------:R-:W2:Y:S02]  /*00a0*/  SHFL.IDX PT, R0, R78, RZ, 0x1f ;  /* 0x00001fff4e007589 */ /* 0x000ea400000e0000 */
[----:B--2---:R-:W-:Y:S01]  /*00b0*/  R2UR UR4, R0 ;  /* 0x00000000000472ca */ /* 0x004fe200000e0000 */
[----:B-1----:R-:W-:-:S14]  /*00c0*/  BRA.U UP0, `(.L_x_0) ;  /* 0x00000001002c7547 */ /* 0x002fdc000b800000 */
[----:B------:R-:W1:Y:S02]  /*00d0*/  LDCU.64 UR8, c[0x0][0x988] ;  /* 0x00013100ff0877ac */ /* 0x000e640008000a00 */
[----:B-1----:R-:W-:-:S04]  /*00e0*/  UISETP.NE.U32.AND UP0, UPT, UR8, URZ, UPT ;  /* 0x000000ff0800728c */ /* 0x002fc8000bf05070 */
[----:B------:R-:W-:-:S09]  /*00f0*/  UISETP.NE.AND.EX UP0, UPT, UR9, URZ, UPT, UP0 ;  /* 0x000000ff0900728c */ /* 0x000fd2000bf05300 */
[----:B------:R-:W-:Y:S05]  /*0100*/  BRA.U !UP0, `(.L_x_1) ;  /* 0x0000000108107547 */ /* 0x000fea000b800000 */
[----:B------:R-:W1:Y:S02]  /*0110*/  LDC.64 R2, c[0x0][0x988] ;  /* 0x00026200ff027b82 */ /* 0x000e640000000a00 */
[----:B-1----:R1:W5:Y:S01]  /*0120*/  LDG.E R35, desc[UR48][R2.64] ;  /* 0x0000003002237981 */ /* 0x002362000c1e1900 */
[----:B------:R-:W-:Y:S01]  /*0130*/  HFMA2 R59, -RZ, RZ, 0, 5.9604644775390625e-08 ;  /* 0x00000001ff3b7431 */ /* 0x000fe200000001ff */
[----:B------:R-:W-:Y:S05]  /*0140*/  BRA `(.L_x_0) ;  /* 0x00000000000c7947 */ /* 0x000fea0003800000 */
.L_x_1:
[----:B------:R-:W1:Y:S01]  /*0150*/  LDCU UR5, c[0x0][0x980] ;  /* 0x00013000ff0577ac */ /* 0x000e620008000800 */
[----:B------:R-:W-:Y:S01]  /*0160*/  HFMA2 R59, -RZ, RZ, 0, 5.9604644775390625e-08 ;  /* 0x00000001ff3b7431 */ /* 0x000fe200000001ff */
[----:B-1----:R-:W-:Y:S02]  /*0170*/  MOV R35, UR5 ;  /* 0x0000000500237c02 */ /* 0x002fe40008000f00 */
.L_x_0:
[----:B------:R-:W2:Y:S02]  /*0180*/  LDCU.64 UR8, c[0x0][0x9b0] ;  /* 0x00013600ff0877ac */ /* 0x000ea40008000a00 */
[----:B--2---:R-:W-:-:S04]  /*0190*/  UISETP.NE.U32.AND UP0, UPT, UR8, URZ, UPT ;  /* 0x000000ff0800728c */ /* 0x004fc8000bf05070 */
[----:B------:R-:W-:-:S09]  /*01a0*/  UISETP.NE.AND.EX UP0, UPT, UR9, URZ, UPT, UP0 ;  /* 0x000000ff0900728c */ /* 0x000fd2000bf05300 */
[----:B------:R-:W-:Y:S05]  /*01b0*/  BRA.U UP0, `(.L_x_2) ;  /* 0x0000000100247547 */ /* 0x000fea000b800000 */
[----:B------:R-:W2:Y:S02]  /*01c0*/  LDCU.64 UR8, c[0x0][0x9a8] ;  /* 0x00013500ff0877ac */ /* 0x000ea40008000a00 */
[----:B--2---:R-:W-:-:S04]  /*01d0*/  UISETP.NE.U32.AND UP0, UPT, UR8, URZ, UPT ;  /* 0x000000ff0800728c */ /* 0x004fc8000bf05070 */
[----:B------:R-:W-:-:S09]  /*01e0*/  UISETP.NE.AND.EX UP0, UPT, UR9, URZ, UPT, UP0 ;  /* 0x000000ff0900728c */ /* 0x000fd2000bf05300 */
[----:B------:R-:W-:Y:S05]  /*01f0*/  BRA.U !UP0, `(.L_x_3) ;  /* 0x00000001080c7547 */ /* 0x000fea000b800000 */
[----:B-1----:R-:W1:Y:S02]  /*0200*/  LDC.64 R2, c[0x0][0x9a8] ;  /* 0x00026a00ff027b82 */ /* 0x002e640000000a00 */
[----:B-1----:R2:W5:Y:S01]  /*0210*/  LDG.E R33, desc[UR48][R2.64] ;  /* 0x0000003002217981 */ /* 0x002562000c1e1900 */
[----:B------:R-:W-:Y:S05]  /*0220*/  BRA `(.L_x_2) ;  /* 0x0000000000087947 */ /* 0x000fea0003800000 */
.L_x_3:
[----:B------:R-:W2:Y:S02]  /*0230*/  LDCU UR5, c[0x0][0x9a0] ;  /* 0x00013400ff0577ac */ /* 0x000ea40008000800 */
[----:B--2---:R-:W-:Y:S02]  /*0240*/  MOV R33, UR5 ;  /* 0x0000000500217c02 */ /* 0x004fe40008000f00 */
.L_x_2:
[----:B------:R-:W-:Y:S01]  /*0250*/  IMAD.U32 R0, RZ, RZ, UR4 ;  /* 0x00000004ff007e24 */ /* 0x000fe2000f8e00ff */
[----:B------:R-:W-:Y:S04]  /*0260*/  BSSY.RECONVERGENT B0, `(.L_x_4) ;  /* 0x000000c000007945 */ /* 0x000fe80003800200 */
[C---:B------:R-:W-:Y:S02]  /*0270*/  ISETP.NE.OR P1, PT, R0.reuse, 0x1, !P6 ;  /* 0x000000010000780c */ /* 0x040fe40007725670 */
[----:B------:R-:W-:-:S11]  /*0280*/  ISETP.NE.OR P0, PT, R0, 0x3, !P6 ;  /* 0x000000030000780c */ /* 0x000fd60007705670 */
[----:B------:R-:W-:Y:S05]  /*0290*/  @P1 BRA `(.L_x_5) ;  /* 0x0000000000201947 */ /* 0x000fea0003800000 */
[----:B------:R-:W3:Y:S02]  /*02a0*/  LDCU.64 UR8, c[0x0][0x348] ;  /* 0x00006900ff0877ac */ /* 0x000ee40008000a00 */
[----:B---3--:R-:W-:Y:S02]  /*02b0*/  UIADD3 UR10, UP1, UPT, UR8, 0x80, URZ ;  /* 0x00000080080a7890 */ /* 0x008fe4000ff3e0ff */
[----:B------:R-:W-:Y:S02]  /*02c0*/  UIADD3 UR8, UP0, UPT, UR8, 0x180, URZ ;  /* 0x0000018008087890 */ /* 0x000fe4000ff1e0ff */
[----:B------:R-:W-:Y:S02]  /*02d0*/  UIADD3.X UR11, UPT, UPT, URZ, UR9, URZ, UP1, !UPT ;  /* 0x00000009ff0b7290 */ /* 0x000fe40008ffe4ff */
[----:B------:R-:W-:-:S07]  /*02e0*/  UIADD3.X UR9, UPT, UPT, URZ, UR9, URZ, UP0, !UPT ;  /* 0x00000009ff097290 */ /* 0x000fce00087fe4ff */
[----:B------:R3:W-:Y:S02]  /*02f0*/  UTMACCTL.PF [UR10] ;  /* 0x000000000a0079b9 */ /* 0x0007e40008040000 */
[----:B------:R3:W-:Y:S02]  /*0300*/  UTMACCTL.PF [UR8] ;  /* 0x00000000080079b9 */ /* 0x0007e40008040000 */
[----:B---3--:R-:W-:Y:S01]  /*0310*/  NOP ;  /* 0x0000000000007918 */ /* 0x008fe20000000000 */
.L_x_5:
[----:B------:R-:W-:Y:S05]  /*0320*/  BSYNC.RECONVERGENT B0 ;  /* 0x0000000000007941 */ /* 0x000fea0003800200 */
.L_x_4:
[----:B------:R-:W-:Y:S04]  /*0330*/  BSSY.RECONVERGENT B0, `(.L_x_6) ;  /* 0x000000a000007945 */ /* 0x000fe80003800200 */
        /* <DEDUP_REMOVED lines=9> */
.L_x_7:
[----:B------:R-:W-:Y:S05]  /*03d0*/  BSYNC.RECONVERGENT B0 ;  /* 0x0000000000007941 */ /* 0x000fea0003800200 */
.L_x_6:
[----:B------:R-:W3:Y:S01]  /*03e0*/  LDCU.64 UR8, c[0x0][0x988] ;  /* 0x00013100ff0877ac */ /* 0x000ee20008000a00 */
[----:B------:R-:W-:Y:S02]  /*03f0*/  UISETP.EQ.U32.AND UP1, UPT, UR6, URZ, UPT ;  /* 0x000000ff0600728c */ /* 0x000fe4000bf22070 */
[----:B------:R-:W-:Y:S02]  /*0400*/  UPLOP3.LUT UP6, UPT, UPT, UPT, UPT, 0x80, 0x8 ;  /* 0x000000000008789c */ /* 0x000fe40003fcf070 */
[----:B---3--:R-:W-:-:S04]  /*0410*/  UISETP.NE.U32.AND UP0, UPT, UR8, URZ, UPT ;  /* 0x000000ff0800728c */ /* 0x008fc8000bf05070 */
[----:B------:R-:W-:-:S04]  /*0420*/  UISETP.NE.AND.EX UP0, UPT, UR9, URZ, UPT, UP0 ;  /* 0x000000ff0900728c */ /* 0x000fc8000bf05300 */
[----:B------:R-:W-:-:S04]  /*0430*/  UISETP.EQ.OR.EX UP2, UPT, UR7, URZ, !UP0, UP1 ;  /* 0x000000ff0700728c */ /* 0x000fc8000c742710 */
[----:B------:R-:W-:-:S05]  /*0440*/  UP2UR UR50, UPR, URZ, 0x4 ;  /* 0x00000004ff327883 */ /* 0x000fca0008000000 */
[----:B------:R-:W-:Y:S07]  /*0450*/  BRA.U !UP2, `(.L_x_8) ;  /* 0x000000010a207547 */ /* 0x000fee000b800000 */
[----:B------:R-:W-:Y:S01]  /*0460*/  UISETP.NE.U32.AND UP2, UPT, UR6, URZ, UPT ;  /* 0x000000ff0600728c */ /* 0x000fe2000bf45070 */
[----:B-----5:R-:W-:Y:S01]  /*0470*/  FSETP.NEU.AND P0, PT, R35, RZ, PT ;  /* 0x000000ff2300720b */ /* 0x020fe20003f0d000 */
[----:B------:R-:W-:Y:S02]  /*0480*/  USEL UR5, URZ, 0xffffffff, UP0 ;  /* 0xffffffffff057887 */ /* 0x000fe40008000000 */
[----:B------:R-:W-:-:S10]  /*0490*/  UISETP.NE.AND.EX UP2, UPT, UR7, URZ, UPT, UP2 ;  /* 0x000000ff0700728c */ /* 0x000fd4000bf45320 */
[----:B------:R-:W-:Y:S01]  /*04a0*/  VOTEU.ANY UP1, P0 ;  /* 0x0000000000ff7886 */ /* 0x000fe20000020100 */
[----:B------:R-:W-:-:S04]  /*04b0*/  @!UP2 USEL UR5, URZ, 0xffffffff, UP1 ;  /* 0xffffffffff05a887 */ /* 0x000fc80008800000 */
[----:B------:R-:W-:-:S04]  /*04c0*/  ULOP3.LUT UR5, UR5, 0x1, URZ, 0xc0, !UPT ;  /* 0x0000000105057892 */ /* 0x000fc8000f8ec0ff */
[----:B------:R-:W-:-:S11]  /*04d0*/  UISETP.NE.U32.AND UP6, UPT, UR5, 0x1, UPT ;  /* 0x000000010500788c */ /* 0x000fd6000bfc5070 */
.L_x_8:
[----:B-12---:R-:W1:Y:S02]  /*04e0*/  SHFL.IDX PT, R2, R78, RZ, 0x1f ;  /* 0x00001fff4e027589 */ /* 0x006e6400000e0000 */
[----:B-1----:R-:W-:-:S13]  /*04f0*/  ISETP.NE.AND P0, PT, R2, RZ, PT ;  /* 0x000000ff0200720c */ /* 0x002fda0003f05270 */
[----:B------:R-:W-:Y:S05]  /*0500*/  @P0 BRA `(.L_x_9) ;  /* 0x0000000000ac0947 */ /* 0x000fea0003800000 */
[----:B------:R-:W-:Y:S01]  /*0510*/  ELECT P0, URZ, PT ;  /* 0x0000000000ff782f */ /* 0x000fe20003800000 */
[----:B------:R-:W-:-:S12]  /*0520*/  BSSY.RECONVERGENT B0, `(.L_x_9) ;  /* 0x0000029000007945 */ /* 0x000fd80003800200 */
[----:B------:R-:W-:Y:S05]  /*0530*/  @!P0 BRA `(.L_x_10) ;  /* 0x00000000009c8947 */ /* 0x000fea0003800000 */
[----:B------:R-:W1:Y:S01]  /*0540*/  S2UR UR7, SR_CgaCtaId ;  /* 0x00000000000779c3 */ /* 0x000e620000008800 */
[----:B------:R-:W-:Y:S01]  /*0550*/  UMOV UR8, 0x400 ;  /* 0x0000040000087882 */ /* 0x000fe20000000000 */
[----:B------:R-:W-:Y:S01]  /*0560*/  UMOV UR6, 0x1 ;  /* 0x0000000100067882 */ /* 0x000fe20000000000 */
[----:B------:R-:W-:Y:S02]  /*0570*/  UMOV UR5, 0x2 ;  /* 0x0000000200057882 */ /* 0x000fe40000000000 */
[----:B------:R-:W-:-:S04]  /*0580*/  UIADD3 UR10, UPT, UPT, -UR5, 0x100000, URZ ;  /* 0x00100000050a7890 */ /* 0x000fc8000fffe1ff */
[----:B------:R-:W-:Y:S02]  /*0590*/  USHF.L.U32 UR11, UR10, 0xb, URZ ;  /* 0x0000000b0a0b7899 */ /* 0x000fe400080006ff */
[----:B------:R-:W-:Y:S02]  /*05a0*/  USHF.L.U32 UR10, UR10, 0x1, URZ ;  /* 0x000000010a0a7899 */ /* 0x000fe400080006ff */
[----:B-1----:R-:W-:Y:S02]  /*05b0*/  ULEA UR7, UR7, UR8, 0x18 ;  /* 0x0000000807077291 */ /* 0x002fe4000f8ec0ff */
[----:B------:R-:W-:-:S04]  /*05c0*/  UIADD3 UR8, UPT, UPT, -UR6, 0x100000, URZ ;  /* 0x0010000006087890 */ /* 0x000fc8000fffe1ff */
[----:B------:R-:W-:Y:S02]  /*05d0*/  USHF.L.U32 UR9, UR8, 0xb, URZ ;  /* 0x0000000b08097899 */ /* 0x000fe400080006ff */
[----:B------:R-:W-:Y:S01]  /*05e0*/  USHF.L.U32 UR8, UR8, 0x1, URZ ;  /* 0x0000000108087899 */ /* 0x000fe200080006ff */
[----:B------:R-:W1:Y:S11]  /*05f0*/  FENCE.VIEW.ASYNC.S ;  /* 0x00000000000073c6 */ /* 0x000e760000000000 */
[----:B-1----:R1:W2:Y:S01]  /*0600*/  SYNCS.EXCH.64 URZ, [UR7], UR8 ;  /* 0x0000000807ff75b2 */ /* 0x0022a20008000100 */
[----:B------:R1:W3:Y:S01]  /*0610*/  SYNCS.EXCH.64 URZ, [UR7+0x68], UR10 ;  /* 0x0000680a07ff75b2 */ /* 0x0002e20008000100 */
[----:B------:R1:W4:Y:S01]  /*0620*/  SYNCS.EXCH.64 URZ, [UR7+0x8], UR8 ;  /* 0x0000080807ff75b2 */ /* 0x0003220008000100 */
[----:B------:R1:W1:Y:S01]  /*0630*/  SYNCS.EXCH.64 URZ, [UR7+0x70], UR10 ;  /* 0x0000700a07ff75b2 */ /* 0x0002620008000100 */
        /* <DEDUP_REMOVED lines=22> */
[----:B--234-:R-:W-:Y:S01]  /*07a0*/  NOP ;  /* 0x0000000000007918 */ /* 0x01cfe20000000000 */
.L_x_10:
[----:B-1----:R-:W-:Y:S05]  /*07b0*/  BSYNC.RECONVERGENT B0 ;  /* 0x0000000000007941 */ /* 0x002fea0003800200 */
.L_x_9:
[----:B------:R-:W1:Y:S01]  /*07c0*/  SHFL.IDX PT, R2, R78, RZ, 0x1f ;  /* 0x00001fff4e027589 */ /* 0x000e6200000e0000 */
[----:B------:R-:W-:Y:S01]  /*07d0*/  NOP ;  /* 0x0000000000007918 */ /* 0x000fe20000000000 */
[----:B-1----:R-:W-:-:S13]  /*07e0*/  ISETP.NE.AND P0, PT, R2, 0x1, PT ;  /* 0x000000010200780c */ /* 0x002fda0003f05270 */
[----:B------:R-:W-:Y:S05]  /*07f0*/  @P0 BRA `(.L_x_11) ;  /* 0x0000000000500947 */ /* 0x000fea0003800000 */
[----:B------:R-:W1:Y:S01]  /*0800*/  S2UR UR7, SR_CgaCtaId ;  /* 0x00000000000779c3 */ /* 0x000e620000008800 */
[----:B------:R-:W-:Y:S01]  /*0810*/  UMOV UR8, 0x400 ;  /* 0x0000040000087882 */ /* 0x000fe20000000000 */
[----:B------:R-:W-:Y:S01]  /*0820*/  UMOV UR6, 0x20 ;  /* 0x0000002000067882 */ /* 0x000fe20000000000 */
[----:B------:R-:W-:Y:S01]  /*0830*/  UMOV UR5, 0x80 ;  /* 0x0000008000057882 */ /* 0x000fe20000000000 */
[----:B------:R-:W-:Y:S01]  /*0840*/  ELECT P0, URZ, PT ;  /* 0x0000000000ff782f */ /* 0x000fe20003800000 */
        /* <DEDUP_REMOVED lines=8> */
[----:B-1----:R1:W2:Y:S01]  /*08d0*/  SYNCS.EXCH.64 URZ, [UR7+0xd0], UR8 ;  /* 0x0000d00807ff75b2 */ /* 0x0022a20008000100 */
[----:B------:R1:W3:Y:S01]  /*08e0*/  SYNCS.EXCH.64 URZ, [UR7+0xe8], UR10 ;  /* 0x0000e80a07ff75b2 */ /* 0x0002e20008000100 */
[----:B------:R1:W4:Y:S01]  /*08f0*/  SYNCS.EXCH.64 URZ, [UR7+0xd8], UR8 ;  /* 0x0000d80807ff75b2 */ /* 0x0003220008000100 */
[----:B------:R1:W1:Y:S01]  /*0900*/  SYNCS.EXCH.64 URZ, [UR7+0xf0], UR10 ;  /* 0x0000f00a07ff75b2 */ /* 0x0002620008000100 */
[----:B------:R1:W1:Y:S01]  /*0910*/  SYNCS.EXCH.64 URZ, [UR7+0xe0], UR8 ;  /* 0x0000e00807ff75b2 */ /* 0x0002620008000100 */
[----:B------:R1:W1:Y:S01]  /*0920*/  SYNCS.EXCH.64 URZ, [UR7+0xf8], UR10 ;  /* 0x0000f80a07ff75b2 */ /* 0x0002620008000100 */
[----:B------:R-:W-:Y:S01]  /*0930*/  NOP ;  /* 0x0000000000007918 */ /* 0x000fe20000000000 */
.L_x_11:
[----:B------:R-:W2:Y:S01]  /*0940*/  SHFL.IDX PT, R2, R78, RZ, 0x1f ;  /* 0x00001fff4e027589 */ /* 0x000ea200000e0000 */
[----:B------:R-:W-:Y:S01]  /*0950*/  NOP ;  /* 0x0000000000007918 */ /* 0x000fe20000000000 */
[----:B--2---:R-:W-:-:S13]  /*0960*/  ISETP.NE.AND P0, PT, R2, 0x3, PT ;  /* 0x000000030200780c */ /* 0x004fda0003f05270 */
[----:B------:R-:W-:Y:S05]  /*0970*/  @P0 BRA `(.L_x_12) ;  /* 0x0000000000300947 */ /* 0x000fea0003800000 */
[----:B------:R-:W2:Y:S01]  /*0980*/  S2UR UR6, SR_CgaCtaId ;  /* 0x00000000000679c3 */ /* 0x000ea20000008800 */
[----:B-1----:R-:W-:Y:S01]  /*0990*/  UMOV UR7, 0x400 ;  /* 0x0000040000077882 */ /* 0x002fe20000000000 */
[----:B------:R-:W-:Y:S01]  /*09a0*/  UMOV UR5, 0x20 ;  /* 0x0000002000057882 */ /* 0x000fe20000000000 */
[----:B------:R-:W-:Y:S01]  /*09b0*/  ELECT P0, URZ, PT ;  /* 0x0000000000ff782f */ /* 0x000fe20003800000 */
[----:B------:R-:W-:-:S04]  /*09c0*/  UIADD3 UR8, UPT, UPT, -UR5, 0x100000, URZ ;  /* 0x0010000005087890 */ /* 0x000fc8000fffe1ff */
[----:B------:R-:W-:Y:S02]  /*09d0*/  USHF.L.U32 UR9, UR8, 0xb, URZ ;  /* 0x0000000b08097899 */ /* 0x000fe400080006ff */
[----:B------:R-:W-:Y:S02]  /*09e0*/  USHF.L.U32 UR8, UR8, 0x1, URZ ;  /* 0x0000000108087899 */ /* 0x000fe400080006ff */
[----:B--2---:R-:W-:Y:S01]  /*09f0*/  ULEA UR6, UR6, UR7, 0x18 ;  /* 0x0000000706067291 */ /* 0x004fe2000f8ec0ff */
[----:B------:R-:W1:Y:S11]  /*0a00*/  FENCE.VIEW.ASYNC.S ;  /* 0x00000000000073c6 */ /* 0x000e760000000000 */
[----:B-1----:R2:W1:Y:S01]  /*0a10*/  SYNCS.EXCH.64 URZ, [UR6+0x100], UR8 ;  /* 0x0001000806ff75b2 */ /* 0x0024620008000100 */
[----:B------:R2:W1:Y:S02]  /*0a20*/  SYNCS.EXCH.64 URZ, [UR6+0x108], UR8 ;  /* 0x0001080806ff75b2 */ /* 0x0004640008000100 */
[----:B--2---:R-:W-:Y:S01]  /*0a30*/  NOP ;  /* 0x0000000000007918 */ /* 0x004fe20000000000 */
.L_x_12:
[----:B------:R-:W2:Y:S01]  /*0a40*/  SHFL.IDX PT, R2, R78, RZ, 0x1f ;  /* 0x00001fff4e027589 */ /* 0x000ea200000e0000 */
[----:B------:R-:W-:Y:S01]  /*0a50*/  NOP ;  /* 0x0000000000007918 */ /* 0x000fe20000000000 */
[----:B--2---:R-:W-:-:S13]  /*0a60*/  ISETP.NE.AND P0, PT, R2, 0x4, PT ;  /* 0x000000040200780c */ /* 0x004fda0003f05270 */
[----:B------:R-:W-:Y:S05]  /*0a70*/  @P0 BRA `(.L_x_13) ;  /* 0x0000000000440947 */ /* 0x000fea0003800000 */
[----:B------:R-:W2:Y:S01]  /*0a80*/  S2UR UR6, SR_CgaCtaId ;  /* 0x00000000000679c3 */ /* 0x000ea20000008800 */
[----:B-1----:R-:W-:Y:S01]  /*0a90*/  UMOV UR8, 0x1e0 ;  /* 0x000001e000087882 */ /* 0x002fe20000000000 */
[----:B------:R-:W-:Y:S01]  /*0aa0*/  UMOV UR7, 0x400 ;  /* 0x0000040000077882 */ /* 0x000fe20000000000 */
[----:B------:R-:W-:Y:S01]  /*0ab0*/  USEL UR8, UR8, 0x1a0, UP6 ;  /* 0x000001a008087887 */ /* 0x000fe2000b000000 */
[----:B------:R-:W-:Y:S01]  /*0ac0*/  UMOV UR5, 0x1 ;  /* 0x0000000100057882 */ /* 0x000fe20000000000 */
[----:B------:R-:W-:Y:S01]  /*0ad0*/  ELECT P0, URZ, PT ;  /* 0x0000000000ff782f */ /* 0x000fe20003800000 */
[----:B------:R-:W-:-:S04]  /*0ae0*/  UIADD3 UR10, UPT, UPT, -UR5, 0x100000, URZ ;  /* 0x00100000050a7890 */ /* 0x000fc8000fffe1ff */
[----:B------:R-:W-:Y:S02]  /*0af0*/  USHF.L.U32 UR11, UR10, 0xb, URZ ;  /* 0x0000000b0a0b7899 */ /* 0x000fe400080006ff */
[----:B------:R-:W-:Y:S02]  /*0b00*/  USHF.L.U32 UR10, UR10, 0x1, URZ ;  /* 0x000000010a0a7899 */ /* 0x000fe400080006ff */
        /* <DEDUP_REMOVED lines=8> */
.L_x_13:
[----:B------:R-:W2:Y:S01]  /*0b90*/  SHFL.IDX PT, R2, R78, RZ, 0x1f ;  /* 0x00001fff4e027589 */ /* 0x000ea200000e0000 */
[----:B------:R-:W1:Y:S01]  /*0ba0*/  S2UR UR46, SR_CgaCtaId ;  /* 0x00000000002e79c3 */ /* 0x000e620000008800 */
[----:B------:R-:W-:Y:S01]  /*0bb0*/  NOP ;  /* 0x0000000000007918 */ /* 0x000fe20000000000 */
[----:B--2---:R-:W-:-:S13]  /*0bc0*/  ISETP.NE.AND P0, PT, R2, 0x5, PT ;  /* 0x000000050200780c */ /* 0x004fda0003f05270 */
[----:B-1----:R-:W-:Y:S05]  /*0bd0*/  @P0 BRA `(.L_x_14) ;  /* 0x0000000000440947 */ /* 0x002fea0003800000 */
[----:B------:R-:W-:Y:S01]  /*0be0*/  UMOV UR7, 0x400 ;  /* 0x0000040000077882 */ /* 0x000fe20000000000 */
[----:B------:R-:W-:Y:S01]  /*0bf0*/  UMOV UR6, 0x1 ;  /* 0x0000000100067882 */ /* 0x000fe20000000000 */
[----:B------:R-:W-:Y:S01]  /*0c00*/  UMOV UR5, 0x80 ;  /* 0x0000008000057882 */ /* 0x000fe20000000000 */
[----:B------:R-:W-:Y:S02]  /*0c10*/  ULEA UR7, UR46, UR7, 0x18 ;  /* 0x000000072e077291 */ /* 0x000fe4000f8ec0ff */
[----:B------:R-:W-:-:S04]  /*0c20*/  UIADD3 UR8, UPT, UPT, -UR6, 0x100000, URZ ;  /* 0x0010000006087890 */ /* 0x000fc8000fffe1ff */
[----:B------:R-:W-:Y:S02]  /*0c30*/  USHF.L.U32 UR9, UR8, 0xb, URZ ;  /* 0x0000000b08097899 */ /* 0x000fe400080006ff */
[----:B------:R-:W-:Y:S02]  /*0c40*/  USHF.L.U32 UR8, UR8, 0x1, URZ ;  /* 0x0000000108087899 */ /* 0x000fe400080006ff */
[----:B------:R-:W-:-:S04]  /*0c50*/  UIADD3 UR10, UPT, UPT, -UR5, 0x100000, URZ ;  /* 0x00100000050a7890 */ /* 0x000fc8000fffe1ff */
[----:B------:R-:W-:Y:S02]  /*0c60*/  USHF.L.U32 UR11, UR10, 0xb, URZ ;  /* 0x0000000b0a0b7899 */ /* 0x000fe400080006ff */
[----:B------:R-:W-:Y:S01]  /*0c70*/  USHF.L.U32 UR10, UR10, 0x1, URZ ;  /* 0x000000010a0a7899 */ /* 0x000fe200080006ff */
[----:B------:R-:W-:Y:S01]  /*0c80*/  ELECT P0, URZ, PT ;  /* 0x0000000000ff782f */ /* 0x000fe20003800000 */
[----:B------:R-:W1:Y:S02]  /*0c90*/  FENCE.VIEW.ASYNC.S ;  /* 0x00000000000073c6 */ /* 0x000e640000000000 */
[----:B-1----:R1:W2:Y:S08]  /*0ca0*/  SYNCS.EXCH.64 URZ, [UR7+0x120], UR8 ;  /* 0x0001200807ff75b2 */ /* 0x0022b00008000100 */
[----:B------:R1:W1:Y:S01]  /*0cb0*/  SYNCS.EXCH.64 URZ, [UR7+0x130], UR10 ;  /* 0x0001300a07ff75b2 */ /* 0x0002620008000100 */
[----:B------:R1:W1:Y:S01]  /*0cc0*/  SYNCS.EXCH.64 URZ, [UR7+0x128], UR8 ;  /* 0x0001280807ff75b2 */ /* 0x0002620008000100 */
[----:B------:R1:W1:Y:S01]  /*0cd0*/  SYNCS.EXCH.64 URZ, [UR7+0x138], UR10 ;  /* 0x0001380a07ff75b2 */ /* 0x0002620008000100 */
[----:B------:R-:W-:Y:S01]  /*0ce0*/  NOP ;  /* 0x0000000000007918 */ /* 0x000fe20000000000 */
.L_x_14:
[----:B------:R-:W3:Y:S01]  /*0cf0*/  LDCU UR5, c[0x0][0x36c] ;  /* 0x00006d80ff0577ac */ /* 0x000ee20008000800 */
[----:B------:R-:W-:Y:S01]  /*0d00*/  ISETP.NE.OR P6, PT, R0, 0x2, !P6 ;  /* 0x000000020000780c */ /* 0x000fe200077c5670 */
[----:B------:R-:W-:Y:S01]  /*0d10*/  NOP ;  /* 0x0000000000007918 */ /* 0x000fe20000000000 */
[----:B------:R-:W-:Y:S01]  /*0d20*/  LOP3.LUT R8, R77, 0x1f, RZ, 0xc0, !PT ;  /* 0x0000001f4d087812 */ /* 0x000fe200078ec0ff */
[----:B------:R-:W-:Y:S02]  /*0d30*/  UISETP.NE.AND UP5, UPT, UR4, 0x2, UPT ;  /* 0x000000020400788c */ /* 0x000fe4000bfa5270 */
[----:B------:R-:W-:Y:S02]  /*0d40*/  UISETP.NE.AND UP4, UPT, UR4, URZ, UPT ;  /* 0x000000ff0400728c */ /* 0x000fe4000bf85270 */
[----:B---3--:R-:W-:-:S09]  /*0d50*/  UISETP.EQ.U32.AND UP1, UPT, UR5, 0x1, UPT ;  /* 0x000000010500788c */ /* 0x008fd2000bf22070 */
[----:B------:R-:W-:Y:S05]  /*0d60*/  BRA.U !UP1, `(.L_x_15) ;  /* 0x0000000109087547 */ /* 0x000fea000b800000 */
[----:B-12-4-:R-:W-:Y:S01]  /*0d70*/  UCGABAR_ARV ;  /* 0x00000000000079c7 */ /* 0x016fe20008000000 */
[----:B------:R-:W-:Y:S05]  /*0d80*/  BRA `(.L_x_16) ;  /* 0x0000000000047947 */ /* 0x000fea0003800000 */
.L_x_15:
[----:B-12-4-:R-:W-:Y:S01]  /*0d90*/  NOP ;  /* 0x0000000000007918 */ /* 0x016fe20000000000 */
.L_x_16:
[----:B------:R-:W1:Y:S01]  /*0da0*/  S2R R18, SR_CTAID.Y ;  /* 0x0000000000127919 */ /* 0x000e620000002600 */
[----:B------:R-:W2:Y:S01]  /*0db0*/  S2UR UR6, SR_CTAID.X ;  /* 0x00000000000679c3 */ /* 0x000ea20000002500 */
[----:B------:R-:W-:-:S05]  /*0dc0*/  CS2R.32 R64, SR_CgaSize ;  /* 0x0000000000407805 */ /* 0x000fca0000008a00 */
[----:B------:R-:W-:-:S05]  /*0dd0*/  IMAD R64, R64, -0xa0, RZ ;  /* 0xffffff6040407824 */ /* 0x000fca00078e02ff */
[----:B------:R-:W-:-:S14]  /*0de0*/  R2UR UR7, R64 ;  /* 0x00000000400772ca */ /* 0x000fdc00000e0000 */
[----:B------:R-:W3:Y:S01]  /*0df0*/  LDCU UR7, c[0x0][UR7+0x2b0] ;  /* 0x00005600070777ac */ /* 0x000ee20008000800 */
[----:B------:R-:W-:-:S05]  /*0e00*/  CS2R.32 R64, SR_CgaSize ;  /* 0x0000000000407805 */ /* 0x000fca0000008a00 */
[----:B------:R-:W-:-:S05]  /*0e10*/  IMAD R64, R64, -0xa0, RZ ;  /* 0xffffff6040407824 */ /* 0x000fca00078e02ff */
[----:B------:R-:W-:-:S14]  /*0e20*/  R2UR UR5, R64 ;  /* 0x00000000400572ca */ /* 0x000fdc00000e0000 */
[----:B------:R-:W4:Y:S01]  /*0e30*/  LDCU UR5, c[0x0][UR5+0x2b4] ;  /* 0x00005680050577ac */ /* 0x000f220008000800 */
[----:B------:R-:W4:Y:S01]  /*0e40*/  LDC R11, c[0x0][0xc24] ;  /* 0x00030900ff0b7b82 */ /* 0x000f220000000800 */
[----:B------:R-:W-:Y:S02]  /*0e50*/  USHF.L.U32 UR44, UR46, 0xb, URZ ;  /* 0x0000000b2e2c7899 */ /* 0x000fe400080006ff */
[----:B------:R-:W-:Y:S02]  /*0e60*/  USHF.L.U32 UR24, UR46, 0x5, URZ ;  /* 0x000000052e187899 */ /* 0x000fe400080006ff */
[----:B------:R-:W-:Y:S02]  /*0e70*/  ULOP3.LUT UR44, UR44, 0x800, URZ, 0xc0, !UPT ;  /* 0x000008002c2c7892 */ /* 0x000fe4000f8ec0ff */
[----:B------:R-:W-:Y:S01]  /*0e80*/  ULOP3.LUT UR24, UR24, 0x20, URZ, 0xc0, !UPT ;  /* 0x0000002018187892 */ /* 0x000fe2000f8ec0ff */
[----:B------:R-:W-:-:S05]  /*0e90*/  CS2R.32 R5, SR_CgaSize ;  /* 0x0000000000057805 */ /* 0x000fca0000008a00 */
[----:B------:R-:W-:-:S06]  /*0ea0*/  IMAD R5, R5, -0xa0, RZ ;  /* 0xffffff6005057824 */ /* 0x000fcc00078e02ff */
[----:B------:R-:W4:Y:S01]  /*0eb0*/  LDC R5, c[0x0][R5+0x2a0] ;  /* 0x0000a80005057b82 */ /* 0x000f220000000800 */
[----:B------:R-:W-:Y:S01]  /*0ec0*/  UISETP.NE.AND UP2, UPT, UR4, 0x2, UPT ;  /* 0x000000020400788c */ /* 0x000fe2000bf45270 */
[----:B--2---:R-:W-:Y:S02]  /*0ed0*/  I2FP.F32.U32 R64, UR6 ;  /* 0x0000000600407c45 */ /* 0x004fe40008201000 */
[----:B------:R-:W-:-:S05]  /*0ee0*/  CS2R.32 R58, SR_CgaSize ;  /* 0x00000000003a7805 */ /* 0x000fca0000008a00 */
[----:B------:R-:W-:-:S06]  /*0ef0*/  IMAD R58, R58, -0xa0, RZ ;  /* 0xffffff603a3a7824 */ /* 0x000fcc00078e02ff */
[----:B------:R-:W2:Y:S01]  /*0f00*/  LDC R58, c[0x0][R58+0x2a4] ;  /* 0x0000a9003a3a7b82 */ /* 0x000ea20000000800 */
[----:B------:R-:W-:Y:S01]  /*0f10*/  MOV R19, UR6 ;  /* 0x0000000600137c02 */ /* 0x000fe20008000f00 */
[----:B---3--:R-:W-:Y:S01]  /*0f20*/  FMUL R64, R64, UR7 ;  /* 0x0000000740407c20 */ /* 0x008fe20008400000 */
[----:B-1----:R-:W-:-:S05]  /*0f30*/  I2FP.F32.U32 R0, R18 ;  /* 0x0000001200007245 */ /* 0x002fca0000201000 */
[----:B------:R-:W1:Y:S01]  /*0f40*/  S2UR UR47, SR_CTAID.Z ;  /* 0x00000000002f79c3 */ /* 0x000e620000002700 */
[----:B----4-:R-:W-:Y:S01]  /*0f50*/  ISETP.GE.AND P0, PT, R11, 0x1, PT ;  /* 0x000000010b00780c */ /* 0x010fe20003f06270 */
[----:B------:R-:W3:Y:S01]  /*0f60*/  F2I.U32.TRUNC.NTZ R64, R64 ;  /* 0x0000004000407305 */ /* 0x000ee2000020f000 */
[----:B------:R-:W-:Y:S01]  /*0f70*/  FMUL R0, R0, UR5 ;  /* 0x0000000500007c20 */ /* 0x000fe20008400000 */
[----:B------:R-:W4:Y:S04]  /*0f80*/  LDCU UR5, c[0x0][0xc30] ;  /* 0x00018600ff0577ac */ /* 0x000f280008000800 */
[----:B------:R-:W1:Y:S02]  /*0f90*/  LDC R26, c[0x0][0xc24] ;  /* 0x00030900ff1a7b82 */ /* 0x000e640000000800 */
[----:B------:R-:W4:Y:S01]  /*0fa0*/  F2I.U32.TRUNC.NTZ R3, R0 ;  /* 0x0000000000037305 */ /* 0x000f22000020f000 */
[----:B---3--:R-:W-:-:S05]  /*0fb0*/  IADD3 R64, PT, PT, -R64, RZ, RZ ;  /* 0x000000ff40407210 */ /* 0x008fca0007ffe1ff */
[----:B------:R-:W-:Y:S01]  /*0fc0*/  IMAD R64, R5, R64, UR6 ;  /* 0x0000000605407e24 */ /* 0x000fe2000f8e0240 */
[----:B----4-:R-:W-:Y:S02]  /*0fd0*/  IADD3 R3, PT, PT, -R3, RZ, RZ ;  /* 0x000000ff03037210 */ /* 0x010fe40007ffe1ff */
[----:B------:R-:W-:-:S03]  /*0fe0*/  PRMT R0, RZ, 0x7610, R0 ;  /* 0x00007610ff007816 */ /* 0x000fc60000000000 */
[----:B--2---:R-:W-:Y:S01]  /*0ff0*/  IMAD R58, R58, R3, R18 ;  /* 0x000000033a3a7224 */ /* 0x004fe200078e0212 */
[----:B------:R-:W-:Y:S06]  /*1000*/  BRA.U UP4, `(.L_x_17) ;  /* 0x0000000104207547 */ /* 0x000fec000b800000 */
[C---:B------:R-:W-:Y:S02]  /*1010*/  ISETP.NE.AND P3, PT, R58.reuse, RZ, PT ;  /* 0x000000ff3a00720c */ /* 0x040fe40003f65270 */
[----:B------:R-:W-:Y:S02]  /*1020*/  ISETP.NE.AND P1, PT, R58, RZ, PT ;  /* 0x000000ff3a00720c */ /* 0x000fe40003f25270 */
[C---:B------:R-:W-:Y:S02]  /*1030*/  ISETP.NE.AND P2, PT, R64.reuse, 0x1, PT ;  /* 0x000000014000780c */ /* 0x040fe40003f45270 */
[----:B------:R-:W-:Y:S02]  /*1040*/  SEL R0, RZ, 0x2, P3 ;  /* 0x00000002ff007807 */ /* 0x000fe40001800000 */
[----:B------:R-:W-:Y:S02]  /*1050*/  ISETP.EQ.OR P1, PT, R64, RZ, !P1 ;  /* 0x000000ff4000720c */ /* 0x000fe40004f22670 */
[----:B------:R-:W-:-:S02]  /*1060*/  SEL R0, R0, 0x2, P2 ;  /* 0x0000000200007807 */ /* 0x000fc40001000000 */
[----:B------:R-:W-:-:S05]  /*1070*/  SEL R3, RZ, 0x1, !P1 ;  /* 0x00000001ff037807 */ /* 0x000fca0004800000 */
[----:B------:R-:W-:Y:S02]  /*1080*/  IMAD.IADD R0, R3, 0x1, R0 ;  /* 0x0000000103007824 */ /* 0x000fe400078e0200 */
.L_x_17:
[----:B------:R-:W-:Y:S05]  /*1090*/  @!P0 BRA `(.L_x_18) ;  /* 0x0000000000b88947 */ /* 0x000fea0003800000 */
[----:B------:R-:W2:Y:S01]  /*10a0*/  LDC.64 R4, c[0x0][0xc18] ;  /* 0x00030600ff047b82 */ /* 0x000ea20000000a00 */
[----:B------:R-:W-:-:S07]  /*10b0*/  ISETP.NE.AND P0, PT, R11, 0x1, PT ;  /* 0x000000010b00780c */ /* 0x000fce0003f05270 */
[----:B------:R-:W3:Y:S08]  /*10c0*/  LDC R10, c[0x0][0xc0c] ;  /* 0x00030300ff0a7b82 */ /* 0x000ef00000000800 */
[----:B------:R-:W4:Y:S08]  /*10d0*/  LDC R13, c[0x0][0x370] ;  /* 0x0000dc00ff0d7b82 */ /* 0x000f300000000800 */
[----:B------:R-:W1:Y:S01]  /*10e0*/  LDC R12, c[0x0][0x374] ;  /* 0x0000dd00ff0c7b82 */ /* 0x000e620000000800 */
[----:B--2---:R-:W-:-:S07]  /*10f0*/  ISETP.NE.AND P1, PT, R4, 0x1, PT ;  /* 0x000000010400780c */ /* 0x004fce0003f25270 */
[----:B------:R-:W4:Y:S01]  /*1100*/  LDC.64 R6, c[0x0][0xc10] ;  /* 0x00030400ff067b82 */ /* 0x000f220000000a00 */
[----:B---3--:R-:W-:-:S07]  /*1110*/  ISETP.NE.AND P2, PT, R10, 0x1, PT ;  /* 0x000000010a00780c */ /* 0x008fce0003f45270 */
[----:B------:R-:W2:Y:S08]  /*1120*/  LDC R9, c[0x0][0xc20] ;  /* 0x00030800ff097b82 */ /* 0x000eb00000000800 */
[----:B------:R-:W3:Y:S01]  /*1130*/  LDC.64 R2, c[0x0][0xc28] ;  /* 0x00030a00ff027b82 */ /* 0x000ee20000000a00 */
[----:B-1----:R-:W-:-:S04]  /*1140*/  IMAD.HI.U32 R14, R12, R5, RZ ;  /* 0x000000050c0e7227 */ /* 0x002fc800078e00ff */
[----:B----4-:R-:W-:-:S04]  /*1150*/  IMAD.HI.U32 R16, R13, R6, RZ ;  /* 0x000000060d107227 */ /* 0x010fc800078e00ff */
[----:B------:R-:W-:Y:S01]  /*1160*/  IMAD.HI.U32 R20, R19, R6, RZ ;  /* 0x0000000613147227 */ /* 0x000fe200078e00ff */
[----:B------:R-:W-:Y:S02]  /*1170*/  @P2 SHF.R.U32.HI R13, RZ, R7, R16 ;  /* 0x00000007ff0d2219 */ /* 0x000fe40000011610 */
[----:B--2---:R-:W-:Y:S01]  /*1180*/  @P1 SHF.R.U32.HI R12, RZ, R9, R14 ;  /* 0x00000009ff0c1219 */ /* 0x004fe2000001160e */
[----:B------:R-:W-:Y:S01]  /*1190*/  IMAD.HI.U32 R16, R18, R5, RZ ;  /* 0x0000000512107227 */ /* 0x000fe200078e00ff */
[----:B------:R-:W-:-:S04]  /*11a0*/  SHF.R.U32.HI R20, RZ, R7, R20 ;  /* 0x00000007ff147219 */ /* 0x000fc80000011614 */
[----:B------:R-:W-:Y:S01]  /*11b0*/  SHF.R.U32.HI R9, RZ, R9, R16 ;  /* 0x00000009ff097219 */ /* 0x000fe20000011610 */
[----:B---3--:R-:W-:Y:S01]  /*11c0*/  IMAD.HI.U32 R14, R12, R2, RZ ;  /* 0x000000020c0e7227 */ /* 0x008fe200078e00ff */
[----:B------:R-:W-:Y:S02]  /*11d0*/  SEL R5, R19, R20, !P2 ;  /* 0x0000001413057207 */ /* 0x000fe40005000000 */
[----:B------:R-:W-:Y:S01]  /*11e0*/  SEL R9, R18, R9, !P1 ;  /* 0x0000000912097207 */ /* 0x000fe20004800000 */
[----:B------:R-:W-:Y:S01]  /*11f0*/  IMAD.HI.U32 R6, R13, R2, RZ ;  /* 0x000000020d067227 */ /* 0x000fe200078e00ff */
[-C--:B------:R-:W-:Y:S02]  /*1200*/  @P0 SHF.R.U32.HI R12, RZ, R3.reuse, R14 ;  /* 0x00000003ff0c0219 */ /* 0x080fe4000001160e */
[----:B------:R-:W-:Y:S02]  /*1210*/  IADD3 R7, PT, PT, -R9, RZ, RZ ;  /* 0x000000ff09077210 */ /* 0x000fe40007ffe1ff */
[----:B------:R-:W-:Y:S01]  /*1220*/  @P0 SHF.R.U32.HI R13, RZ, R3, R6 ;  /* 0x00000003ff0d0219 */ /* 0x000fe20000011606 */
[----:B------:R-:W-:-:S02]  /*1230*/  IMAD R12, R12, R11, RZ ;  /* 0x0000000b0c0c7224 */ /* 0x000fc400078e02ff */
[----:B------:R-:W-:Y:S02]  /*1240*/  IMAD R7, R4, R7, R18 ;  /* 0x0000000704077224 */ /* 0x000fe400078e0212 */
[----:B------:R-:W-:Y:S01]  /*1250*/  IMAD R6, R13, R11, RZ ;  /* 0x0000000b0d067224 */ /* 0x000fe200078e02ff */
[----:B------:R-:W-:-:S04]  /*1260*/  ISETP.GE.AND P1, PT, R9, R12, PT ;  /* 0x0000000c0900720c */ /* 0x000fc80003f26270 */
[----:B------:R-:W-:Y:S01]  /*1270*/  ISETP.GE.OR P1, PT, R5, R6, P1 ;  /* 0x000000060500720c */ /* 0x000fe20000f26670 */
[----:B------:R-:W-:-:S05]  /*1280*/  IMAD.HI.U32 R6, R9, R2, RZ ;  /* 0x0000000209067227 */ /* 0x000fca00078e00ff */
[----:B------:R-:W-:-:S04]  /*1290*/  SHF.R.U32.HI R6, RZ, R3, R6 ;  /* 0x00000003ff067219 */ /* 0x000fc80000011606 */
[----:B------:R-:W-:-:S03]  /*12a0*/  SEL R6, R9, R6, !P0 ;  /* 0x0000000609067207 */ /* 0x000fc60004000000 */
[----:B------:R-:W-:Y:S01]  /*12b0*/  @!P1 IMAD.HI.U32 R12, R5, R2, RZ ;  /* 0x00000002050c9227 */ /* 0x000fe200078e00ff */
[----:B------:R-:W-:-:S04]  /*12c0*/  IADD3 R2, PT, PT, -R6, RZ, RZ ;  /* 0x000000ff06027210 */ /* 0x000fc80007ffe1ff */
[----:B------:R-:W-:Y:S01]  /*12d0*/  @!P1 SHF.R.U32.HI R12, RZ, R3, R12 ;  /* 0x00000003ff0c9219 */ /* 0x000fe2000001160c */
[----:B------:R-:W-:-:S03]  /*12e0*/  IMAD R2, R11, R2, R9 ;  /* 0x000000020b027224 */ /* 0x000fc600078e0209 */
[----:B------:R-:W-:-:S05]  /*12f0*/  @!P1 SEL R3, R5, R12, !P0 ;  /* 0x0000000c05039207 */ /* 0x000fca0004000000 */
[--C-:B------:R-:W-:Y:S02]  /*1300*/  @!P1 IMAD.IADD R6, R6, 0x1, -R3.reuse ;  /* 0x0000000106069824 */ /* 0x100fe400078e0a03 */
[----:B------:R-:W-:Y:S01]  /*1310*/  @!P1 IMAD R3, R2, R13, R3 ;  /* 0x0000000d02039224 */ /* 0x000fe200078e0203 */
[----:B------:R-:W-:Y:S01]  /*1320*/  IADD3 R2, PT, PT, -R5, RZ, RZ ;  /* 0x000000ff05027210 */ /* 0x000fe20007ffe1ff */
[----:B------:R-:W-:Y:S02]  /*1330*/  @!P1 IMAD R9, R6, R11, R5 ;  /* 0x0000000b06099224 */ /* 0x000fe400078e0205 */
[----:B------:R-:W-:Y:S02]  /*1340*/  @!P1 IMAD.MOV.U32 R5, RZ, RZ, R3 ;  /* 0x000000ffff059224 */ /* 0x000fe400078e0003 */
[----:B------:R-:W-:Y:S02]  /*1350*/  IMAD R2, R10, R2, R19 ;  /* 0x000000020a027224 */ /* 0x000fe400078e0213 */
[----:B------:R-:W-:-:S02]  /*1360*/  IMAD R18, R9, R4, R7 ;  /* 0x0000000409127224 */ /* 0x000fc400078e0207 */
[----:B------:R-:W-:Y:S02]  /*1370*/  IMAD R19, R5, R10, R2 ;  /* 0x0000000a05137224 */ /* 0x000fe400078e0202 */
.L_x_18:
[----:B------:R-:W-:-:S09]  /*1380*/  UISETP.NE.AND UP3, UPT, UR5, 0x1, UPT ;  /* 0x000000010500788c */ /* 0x000fd2000bf65270 */
[----:B------:R-:W-:Y:S05]  /*1390*/  BRA.U UP3, `(.L_x_19) ;  /* 0x0000000103407547 */ /* 0x000fea000b800000 */
[----:B------:R-:W2:Y:S08]  /*13a0*/  LDC.64 R4, c[0x0][0xc10] ;  /* 0x00030400ff047b82 */ /* 0x000eb00000000a00 */
[----:B------:R-:W3:Y:S08]  /*13b0*/  LDC.64 R2, c[0x0][0xc18] ;  /* 0x00030600ff027b82 */ /* 0x000ef00000000a00 */
[----:B------:R-:W4:Y:S08]  /*13c0*/  LDC R6, c[0x0][0xc20] ;  /* 0x00030800ff067b82 */ /* 0x000f300000000800 */
[----:B------:R-:W1:Y:S01]  /*13d0*/  LDC R10, c[0x0][0xc0c] ;  /* 0x00030300ff0a7b82 */ /* 0x000e620000000800 */
[----:B--2---:R-:W-:-:S05]  /*13e0*/  IMAD.HI.U32 R4, R19, R4, RZ ;  /* 0x0000000413047227 */ /* 0x004fca00078e00ff */
[----:B------:R-:W-:Y:S01]  /*13f0*/  SHF.R.U32.HI R4, RZ, R5, R4 ;  /* 0x00000005ff047219 */ /* 0x000fe20000011604 */
[----:B---3--:R-:W-:Y:S01]  /*1400*/  IMAD.HI.U32 R3, R18, R3, RZ ;  /* 0x0000000312037227 */ /* 0x008fe200078e00ff */
[----:B------:R-:W-:-:S04]  /*1410*/  ISETP.NE.AND P0, PT, R2, 0x1, PT ;  /* 0x000000010200780c */ /* 0x000fc80003f05270 */
[----:B----4-:R-:W-:-:S04]  /*1420*/  SHF.R.U32.HI R3, RZ, R6, R3 ;  /* 0x00000006ff037219 */ /* 0x010fc80000011603 */
[----:B------:R-:W-:Y:S02]  /*1430*/  SEL R3, R18, R3, !P0 ;  /* 0x0000000312037207 */ /* 0x000fe40004000000 */
[----:B-1----:R-:W-:-:S04]  /*1440*/  ISETP.NE.AND P1, PT, R10, 0x1, PT ;  /* 0x000000010a00780c */ /* 0x002fc80003f25270 */
[----:B------:R-:W-:-:S05]  /*1450*/  SEL R4, R19, R4, !P1 ;  /* 0x0000000413047207 */ /* 0x000fca0004800000 */
[----:B------:R-:W-:Y:S02]  /*1460*/  IMAD.IADD R5, R3, 0x1, -R4 ;  /* 0x0000000103057824 */ /* 0x000fe400078e0a04 */
[----:B------:R-:W-:Y:S02]  /*1470*/  IMAD.IADD R3, R4, 0x1, -R3 ;  /* 0x0000000104037824 */ /* 0x000fe400078e0a03 */
[----:B------:R-:W-:Y:S02]  /*1480*/  IMAD R19, R5, R10, R19 ;  /* 0x0000000a05137224 */ /* 0x000fe400078e0213 */
[----:B------:R-:W-:Y:S02]  /*1490*/  IMAD R18, R3, R2, R18 ;  /* 0x0000000203127224 */ /* 0x000fe400078e0212 */
.L_x_19:
[----:B------:R-:W-:Y:S05]  /*14a0*/  BRA.U !UP1, `(.L_x_20) ;  /* 0x00000001090c7547 */ /* 0x000fea000b800000 */
[----:B------:R-:W-:Y:S01]  /*14b0*/  UCGABAR_WAIT ;  /* 0x0000000000007dc7 */ /* 0x000fe20008000000 */
[----:B------:R-:W-:Y:S01]  /*14c0*/  CCTL.IVALL ;  /* 0x00000000ff00798f */ /* 0x000fe20002000000 */
[----:B------:R-:W-:Y:S05]  /*14d0*/  BRA `(.L_x_21) ;  /* 0x0000000000047947 */ /* 0x000fea0003800000 */
.L_x_20:
[----:B------:R-:W-:Y:S06]  /*14e0*/  BAR.SYNC.DEFER_BLOCKING 0x0 ;  /* 0x0000000000007b1d */ /* 0x000fec0000010000 */
.L_x_21:
[----:B------:R-:W-:Y:S05]  /*14f0*/  BRA.U UP2, `(.L_x_22) ;  /* 0x0000002102447547 */ /* 0x000fea000b800000 */
[----:B------:R-:W2:Y:S01]  /*1500*/  LDCU UR50, c[0x0][0x394] ;  /* 0x00007280ff3277ac */ /* 0x000ea20008000800 */
[----:B------:R-:W3:Y:S01]  /*1510*/  LDC R2, c[0x0][0x5d8] ;  /* 0x00017600ff027b82 */ /* 0x000ee20000000800 */
[----:B------:R-:W-:Y:S01]  /*1520*/  PLOP3.LUT P4, PT, PT, PT, UP6, 0x80, 0x8 ;  /* 0x000000000008781c */ /* 0x000fe20003f8f068 */
[----:B------:R-:W-:Y:S01]  /*1530*/  IMAD.MOV.U32 R10, RZ, RZ, 0x1 ;  /* 0x00000001ff0a7424 */ /* 0x000fe200078e00ff */
[----:B------:R-:W-:Y:S01]  /*1540*/  UISETP.NE.AND UP0, UPT, UR4, URZ, UPT ;  /* 0x000000ff0400728c */ /* 0x000fe2000bf05270 */
[----:B------:R-:W-:Y:S01]  /*1550*/  ISETP.EQ.OR P5, PT, R8, RZ, P6 ;  /* 0x000000ff0800720c */ /* 0x000fe200037a2670 */
[----:B-1----:R-:W-:Y:S01]  /*1560*/  USEL UR47, URZ, 0x1, UP5 ;  /* 0x00000001ff2f7887 */ /* 0x002fe2000a800000 */
[----:B------:R-:W-:Y:S01]  /*1570*/  PLOP3.LUT P4, PT, P4, PT, PT, 0x8, 0x80 ;  /* 0x000000000080781c */ /* 0x000fe2000278e170 */
[----:B------:R-:W-:Y:S01]  /*1580*/  IMAD.MOV.U32 R8, RZ, RZ, RZ ;  /* 0x000000ffff087224 */ /* 0x000fe200078e00ff */
[----:B------:R-:W1:Y:S01]  /*1590*/  LDC R9, c[0x0][0x370] ;  /* 0x0000dc00ff097b82 */ /* 0x000e620000000800 */
[----:B------:R-:W4:Y:S01]  /*15a0*/  LDCU.64 UR54, c[0x0][0x348] ;  /* 0x00006900ff3677ac */ /* 0x000f220008000a00 */
[----:B------:R-:W-:Y:S01]  /*15b0*/  USEL UR47, UR47, 0x2, UP0 ;  /* 0x000000022f2f7887 */ /* 0x000fe20008000000 */
[----:B------:R-:W-:-:S05]  /*15c0*/  UMOV UR48, URZ ;  /* 0x000000ff00307c82 */ /* 0x000fca0008000000 */
[----:B------:R-:W1:Y:S01]  /*15d0*/  LDC R0, c[0x0][0x374] ;  /* 0x0000dd00ff007b82 */ /* 0x000e620000000800 */
[----:B--2---:R-:W-:Y:S02]  /*15e0*/  UIADD3 UR5, UPT, UPT, UR50, 0x3f, URZ ;  /* 0x0000003f32057890 */ /* 0x004fe4000fffe0ff */
[----:B------:R-:W-:Y:S02]  /*15f0*/  UIADD3 UR4, UPT, UPT, UR50, -0x1, URZ ;  /* 0xffffffff32047890 */ /* 0x000fe4000fffe0ff */
[----:B------:R-:W-:Y:S02]  /*1600*/  USHF.R.S32.HI UR52, URZ, 0x1f, UR5 ;  /* 0x0000001fff347899 */ /* 0x000fe40008011405 */
[----:B------:R-:W-:Y:S01]  /*1610*/  UISETP.GE.U32.AND UP2, UPT, UR4, -0x7f, UPT ;  /* 0xffffff810400788c */ /* 0x000fe2000bf46070 */
[----:B---3--:R-:W-:Y:S01]  /*1620*/  VIADD R2, R2, 0x3f ;  /* 0x0000003f02027836 */ /* 0x008fe20000000000 */
[----:B------:R-:W-:Y:S02]  /*1630*/  ULEA.HI UR52, UR52, UR5, URZ, 0x6 ;  /* 0x0000000534347291 */ /* 0x000fe4000f8f30ff */
[----:B------:R-:W-:-:S02]  /*1640*/  UIADD3 UR50, UPT, UPT, UR50, 0x7e, URZ ;  /* 0x0000007e32327890 */ /* 0x000fc4000fffe0ff */
[----:B------:R-:W-:Y:S01]  /*1650*/  USHF.R.S32.HI UR52, URZ, 0x6, UR52 ;  /* 0x00000006ff347899 */ /* 0x000fe20008011434 */
[----:B------:R-:W-:-:S03]  /*1660*/  SHF.R.S32.HI R15, RZ, 0x1f, R2 ;  /* 0x0000001fff0f7819 */ /* 0x000fc60000011402 */
[----:B------:R-:W-:Y:S01]  /*1670*/  UISETP.LT.U32.AND UP1, UPT, UR52, 0xd, UPT ;  /* 0x0000000d3400788c */ /* 0x000fe2000bf21070 */
[----:B------:R-:W-:-:S03]  /*1680*/  LEA.HI R15, R15, R2, RZ, 0x6 ;  /* 0x000000020f0f7211 */ /* 0x000fc600078f30ff */
[----:B------:R-:W-:Y:S01]  /*1690*/  USEL UR51, UR52, 0xd, UP1 ;  /* 0x0000000d34337887 */ /* 0x000fe20008800000 */
[----:B------:R-:W-:-:S03]  /*16a0*/  SHF.R.S32.HI R15, RZ, 0x6, R15 ;  /* 0x00000006ff0f7819 */ /* 0x000fc6000001140f */
[----:B------:R-:W-:Y:S02]  /*16b0*/  UIADD3 UR46, UPT, UPT, UR51, -0x1, URZ ;  /* 0xffffffff332e7890 */ /* 0x000fe4000fffe0ff */
[----:B------:R-:W-:Y:S02]  /*16c0*/  @UP2 UIADD3 UR46, UPT, UPT, UR51, URZ, URZ ;  /* 0x000000ff332e2290 */ /* 0x000fe4000fffe0ff */
[----:B------:R-:W-:Y:S02]  /*16d0*/  UIADD3 UR49, UPT, UPT, UR52, -UR51, URZ ;  /* 0x8000003334317290 */ /* 0x000fe4000fffe0ff */
[----:B-1--4-:R-:W-:-:S12]  /*16e0*/  UIADD3 UR46, UPT, UPT, UR46, 0x1, URZ ;  /* 0x000000012e2e7890 */ /* 0x012fd8000fffe0ff */
.L_x_40:
[-C--:B------:R-:W-:Y:S01]  /*16f0*/  IABS R5, R15.reuse ;  /* 0x0000000f00057213 */ /* 0x080fe20000000000 */
[----:B-1----:R-:W1:Y:S01]  /*1700*/  LDC R7, c[0x0][0x5dc] ;  /* 0x00017700ff077b82 */ /* 0x002e620000000800 */
[----:B------:R-:W-:Y:S01]  /*1710*/  IABS R2, R18 ;  /* 0x0000001200027213 */ /* 0x000fe20000000000 */
[----:B------:R-:W-:Y:S01]  /*1720*/  UMOV UR4, 0x400 ;  /* 0x0000040000047882 */ /* 0x000fe20000000000 */
[----:B------:R-:W2:Y:S01]  /*1730*/  I2F.RP R6, R5 ;  /* 0x0000000500067306 */ /* 0x000ea20000209400 */
[----:B------:R-:W-:Y:S01]  /*1740*/  IABS R3, R15 ;  /* 0x0000000f00037213 */ /* 0x000fe20000000000 */
[----:B------:R-:W-:Y:S01]  /*1750*/  UISETP.GE.U32.AND UP0, UPT, UR50, 0x7f, UPT ;  /* 0x0000007f3200788c */ /* 0x000fe2000bf06070 */
[----:B------:R-:W-:Y:S01]  /*1760*/  R2UR UR38, R19 ;  /* 0x00000000132672ca */ /* 0x000fe200000e0000 */
[----:B------:R-:W-:Y:S01]  /*1770*/  UMOV UR25, URZ ;  /* 0x000000ff00197c82 */ /* 0x000fe20008000000 */
[----:B------:R-:W-:Y:S01]  /*1780*/  IADD3 R3, PT, PT, RZ, -R3, RZ ;  /* 0x80000003ff037210 */ /* 0x000fe20007ffe0ff */
[----:B------:R-:W3:Y:S02]  /*1790*/  S2UR UR45, SR_CgaCtaId ;  /* 0x00000000002d79c3 */ /* 0x000ee40000008800 */
[----:B--2---:R-:W2:Y:S08]  /*17a0*/  MUFU.RCP R20, R6 ;  /* 0x0000000600147308 */ /* 0x004eb00000001000 */
[----:B------:R-:W-:Y:S01]  /*17b0*/  USHF.L.U32 UR38, UR38, 0x6, URZ ;  /* 0x0000000626267899 */ /* 0x000fe200080006ff */
[----:B-1----:R-:W-:-:S04]  /*17c0*/  IABS R12, R7 ;  /* 0x00000007000c7213 */ /* 0x002fc80000000000 */
[----:B------:R-:W1:Y:S01]  /*17d0*/  I2F.RP R6, R12 ;  /* 0x0000000c00067306 */ /* 0x000e620000209400 */
[----:B---3--:R-:W-:Y:S01]  /*17e0*/  ULEA UR45, UR45, UR4, 0x18 ;  /* 0x000000042d2d7291 */ /* 0x008fe2000f8ec0ff */
[----:B--2---:R-:W-:-:S03]  /*17f0*/  VIADD R20, R20, 0xffffffe ;  /* 0x0ffffffe14147836 */ /* 0x004fc60000000000 */
[----:B------:R-:W-:-:S03]  /*1800*/  ULEA UR4, UR48, UR45, 0x3 ;  /* 0x0000002d30047291 */ /* 0x000fc6000f8e18ff */
[----:B------:R-:W2:Y:S08]  /*1810*/  F2I.FTZ.U32.TRUNC.NTZ R21, R20 ;  /* 0x0000001400157305 */ /* 0x000eb0000021f000 */
[----:B-1----:R-:W1:Y:S01]  /*1820*/  MUFU.RCP R6, R6 ;  /* 0x0000000600067308 */ /* 0x002e620000001000 */
[----:B--2---:R-:W-:Y:S02]  /*1830*/  IMAD.MOV R4, RZ, RZ, -R21 ;  /* 0x000000ffff047224 */ /* 0x004fe400078e0a15 */
[----:B------:R-:W-:-:S02]  /*1840*/  IMAD.MOV.U32 R20, RZ, RZ, RZ ;  /* 0x000000ffff147224 */ /* 0x000fc400078e00ff */
[----:B------:R-:W-:-:S04]  /*1850*/  IMAD R17, R4, R5, RZ ;  /* 0x0000000504117224 */ /* 0x000fc800078e02ff */
[----:B------:R-:W-:-:S04]  /*1860*/  IMAD.HI.U32 R17, R21, R17, R20 ;  /* 0x0000001115117227 */ /* 0x000fc800078e0014 */
[----:B-1----:R-:W-:Y:S02]  /*1870*/  VIADD R16, R6, 0xffffffe ;  /* 0x0ffffffe06107836 */ /* 0x002fe40000000000 */
[----:B------:R-:W-:Y:S02]  /*1880*/  IMAD.HI.U32 R4, R17, R2, RZ ;  /* 0x0000000211047227 */ /* 0x000fe400078e00ff */
[----:B------:R-:W1:Y:S02]  /*1890*/  F2I.FTZ.U32.TRUNC.NTZ R17, R16 ;  /* 0x0000001000117305 */ /* 0x000e64000021f000 */
[----:B------:R-:W-:-:S05]  /*18a0*/  IMAD R2, R4, R3, R2 ;  /* 0x0000000304027224 */ /* 0x000fca00078e0202 */
[----:B------:R-:W-:Y:S01]  /*18b0*/  ISETP.GT.U32.AND P1, PT, R5, R2, PT ;  /* 0x000000020500720c */ /* 0x000fe20003f24070 */
[----:B-1----:R-:W-:Y:S02]  /*18c0*/  IMAD.MOV R3, RZ, RZ, -R17 ;  /* 0x000000ffff037224 */ /* 0x002fe400078e0a11 */
[----:B------:R-:W-:Y:S02]  /*18d0*/  IMAD.MOV.U32 R16, RZ, RZ, RZ ;  /* 0x000000ffff107224 */ /* 0x000fe400078e00ff */
[----:B------:R-:W-:-:S08]  /*18e0*/  IMAD R6, R3, R12, RZ ;  /* 0x0000000c03067224 */ /* 0x000fd000078e02ff */
[----:B------:R-:W-:Y:S01]  /*18f0*/  @!P1 IADD3 R4, PT, PT, R4, 0x1, RZ ;  /* 0x0000000104049810 */ /* 0x000fe20007ffe0ff */
[----:B------:R-:W-:Y:S01]  /*1900*/  @!P1 IMAD.IADD R2, R2, 0x1, -R5 ;  /* 0x0000000102029824 */ /* 0x000fe200078e0a05 */
[----:B------:R-:W-:Y:S01]  /*1910*/  ISETP.NE.AND P1, PT, R15, RZ, PT ;  /* 0x000000ff0f00720c */ /* 0x000fe20003f25270 */
[----:B------:R-:W-:-:S03]  /*1920*/  IMAD.HI.U32 R17, R17, R6, R16 ;  /* 0x0000000611117227 */ /* 0x000fc600078e0010 */
[----:B------:R-:W-:Y:S02]  /*1930*/  ISETP.GE.U32.AND P2, PT, R2, R5, PT ;  /* 0x000000050200720c */ /* 0x000fe40003f46070 */
[----:B------:R-:W-:Y:S01]  /*1940*/  LOP3.LUT R2, R18, R15, RZ, 0x3c, !PT ;  /* 0x0000000f12027212 */ /* 0x000fe200078e3cff */
[----:B------:R-:W1:Y:S03]  /*1950*/  LDC R5, c[0x0][0x5e0] ;  /* 0x00017800ff057b82 */ /* 0x000e660000000800 */
[----:B------:R-:W-:-:S07]  /*1960*/  ISETP.GE.AND P0, PT, R2, RZ, PT ;  /* 0x000000ff0200720c */ /* 0x000fce0003f06270 */
[----:B------:R-:W-:-:S06]  /*1970*/  @P2 VIADD R4, R4, 0x1 ;  /* 0x0000000104042836 */ /* 0x000fcc0000000000 */
[----:B------:R-:W-:Y:S02]  /*1980*/  @!P0 IADD3 R4, PT, PT, -R4, RZ, RZ ;  /* 0x000000ff04048210 */ /* 0x000fe40007ffe1ff */
[----:B------:R-:W-:-:S04]  /*1990*/  @!P1 LOP3.LUT R4, RZ, R15, RZ, 0x33, !PT ;  /* 0x0000000fff049212 */ /* 0x000fc800078e33ff */
[----:B------:R-:W-:Y:S02]  /*19a0*/  IABS R3, R4 ;  /* 0x0000000400037213 */ /* 0x000fe40000000000 */
[----:B-1----:R-:W-:-:S03]  /*19b0*/  IABS R2, R5 ;  /* 0x0000000500027213 */ /* 0x002fc60000000000 */
[----:B------:R-:W-:Y:S01]  /*19c0*/  IMAD.MOV.U32 R14, RZ, RZ, R3 ;  /* 0x000000ffff0e7224 */ /* 0x000fe200078e0003 */
[----:B------:R-:W1:Y:S03]  /*19d0*/  I2F.RP R20, R2 ;  /* 0x0000000200147306 */ /* 0x000e660000209400 */
[----:B------:R-:W-:-:S05]  /*19e0*/  IMAD.HI.U32 R6, R17, R14, RZ ;  /* 0x0000000e11067227 */ /* 0x000fca00078e00ff */
[----:B------:R-:W-:-:S05]  /*19f0*/  IADD3 R3, PT, PT, -R6, RZ, RZ ;  /* 0x000000ff06037210 */ /* 0x000fca0007ffe1ff */
[----:B------:R-:W-:Y:S01]  /*1a00*/  IMAD R3, R12, R3, R14 ;  /* 0x000000030c037224 */ /* 0x000fe200078e020e */
[----:B------:R-:W-:Y:S01]  /*1a10*/  SHF.L.U32 R14, R10, 0x1f, RZ ;  /* 0x0000001f0a0e7819 */ /* 0x000fe200000006ff */
[----:B-1----:R-:W1:Y:S03]  /*1a20*/  MUFU.RCP R16, R20 ;  /* 0x0000001400107308 */ /* 0x002e660000001000 */
[----:B------:R-:W-:-:S13]  /*1a30*/  ISETP.GT.U32.AND P1, PT, R12, R3, PT ;  /* 0x000000030c00720c */ /* 0x000fda0003f24070 */
[----:B------:R-:W-:Y:S01]  /*1a40*/  @!P1 IMAD.IADD R3, R3, 0x1, -R12 ;  /* 0x0000000103039824 */ /* 0x000fe200078e0a0c */
[----:B------:R-:W-:Y:S01]  /*1a50*/  @!P1 IADD3 R6, PT, PT, R6, 0x1, RZ ;  /* 0x0000000106069810 */ /* 0x000fe20007ffe0ff */
[----:B-1----:R-:W-:Y:S01]  /*1a60*/  VIADD R16, R16, 0xffffffe ;  /* 0x0ffffffe10107836 */ /* 0x002fe20000000000 */
[----:B------:R-:W-:Y:S02]  /*1a70*/  ISETP.NE.AND P1, PT, R7, RZ, PT ;  /* 0x000000ff0700720c */ /* 0x000fe40003f25270 */
[----:B------:R-:W-:Y:S01]  /*1a80*/  ISETP.GE.U32.AND P2, PT, R3, R12, PT ;  /* 0x0000000c0300720c */ /* 0x000fe20003f46070 */
[----:B------:R-:W1:Y:S01]  /*1a90*/  F2I.FTZ.U32.TRUNC.NTZ R17, R16 ;  /* 0x0000001000117305 */ /* 0x000e62000021f000 */
[----:B------:R-:W-:-:S04]  /*1aa0*/  LOP3.LUT R3, R4, R7, RZ, 0x3c, !PT ;  /* 0x0000000704037212 */ /* 0x000fc800078e3cff */
[----:B------:R-:W-:-:S07]  /*1ab0*/  ISETP.GE.AND P0, PT, R3, RZ, PT ;  /* 0x000000ff0300720c */ /* 0x000fce0003f06270 */
[----:B------:R-:W-:Y:S01]  /*1ac0*/  @P2 VIADD R6, R6, 0x1 ;  /* 0x0000000106062836 */ /* 0x000fe20000000000 */
[----:B------:R2:W3:Y:S01]  /*1ad0*/  SYNCS.PHASECHK.TRANS64.TRYWAIT P2, [UR4+0x68], R14 ;  /* 0x0000680eff0075a7 */ /* 0x0004e20008041104 */
[----:B-1----:R-:W-:Y:S02]  /*1ae0*/  IMAD.MOV R3, RZ, RZ, -R17 ;  /* 0x000000ffff037224 */ /* 0x002fe400078e0a11 */
[----:B------:R-:W-:Y:S02]  /*1af0*/  IMAD.MOV.U32 R16, RZ, RZ, RZ ;  /* 0x000000ffff107224 */ /* 0x000fe400078e00ff */
[----:B------:R-:W-:Y:S01]  /*1b00*/  @!P0 IADD3 R6, PT, PT, -R6, RZ, RZ ;  /* 0x000000ff06068210 */ /* 0x000fe20007ffe1ff */
[----:B------:R-:W-:Y:S01]  /*1b10*/  IMAD R12, R3, R2, RZ ;  /* 0x00000002030c7224 */ /* 0x000fe200078e02ff */
[----:B------:R-:W-:-:S03]  /*1b20*/  @!P1 LOP3.LUT R6, RZ, R7, RZ, 0x33, !PT ;  /* 0x00000007ff069212 */ /* 0x000fc600078e33ff */
[----:B------:R-:W-:Y:S01]  /*1b30*/  IMAD.HI.U32 R17, R17, R12, R16 ;  /* 0x0000000c11117227 */ /* 0x000fe200078e0010 */
[----:B------:R-:W-:-:S05]  /*1b40*/  IABS R3, R6 ;  /* 0x0000000600037213 */ /* 0x000fca0000000000 */
[----:B------:R-:W-:-:S04]  /*1b50*/  IMAD.MOV.U32 R12, RZ, RZ, R3 ;  /* 0x000000ffff0c7224 */ /* 0x000fc800078e0003 */
[----:B------:R-:W-:-:S05]  /*1b60*/  IMAD.HI.U32 R16, R17, R12, RZ ;  /* 0x0000000c11107227 */ /* 0x000fca00078e00ff */
[----:B------:R-:W-:-:S05]  /*1b70*/  IADD3 R3, PT, PT, -R16, RZ, RZ ;  /* 0x000000ff10037210 */ /* 0x000fca0007ffe1ff */
[----:B------:R-:W-:-:S05]  /*1b80*/  IMAD R3, R2, R3, R12 ;  /* 0x0000000302037224 */ /* 0x000fca00078e020c */
[----:B------:R-:W-:-:S13]  /*1b90*/  ISETP.GT.U32.AND P1, PT, R2, R3, PT ;  /* 0x000000030200720c */ /* 0x000fda0003f24070 */
[----:B------:R-:W-:Y:S01]  /*1ba0*/  @!P1 IMAD.IADD R3, R3, 0x1, -R2 ;  /* 0x0000000103039824 */ /* 0x000fe200078e0a02 */
[----:B------:R-:W-:Y:S02]  /*1bb0*/  @!P1 IADD3 R16, PT, PT, R16, 0x1, RZ ;  /* 0x0000000110109810 */ /* 0x000fe40007ffe0ff */
[----:B------:R-:W-:Y:S02]  /*1bc0*/  ISETP.NE.AND P1, PT, R5, RZ, PT ;  /* 0x000000ff0500720c */ /* 0x000fe40003f25270 */
[----:B------:R-:W-:Y:S01]  /*1bd0*/  ISETP.GE.U32.AND P3, PT, R3, R2, PT ;  /* 0x000000020300720c */ /* 0x000fe20003f66070 */
[----:B------:R-:W-:Y:S01]  /*1be0*/  IMAD.MOV R2, RZ, RZ, -R4 ;  /* 0x000000ffff027224 */ /* 0x000fe200078e0a04 */
[----:B------:R-:W-:-:S03]  /*1bf0*/  LOP3.LUT R3, R6, R5, RZ, 0x3c, !PT ;  /* 0x0000000506037212 */ /* 0x000fc600078e3cff */
[----:B------:R-:W-:Y:S01]  /*1c00*/  IMAD R2, R15, R2, R18 ;  /* 0x000000020f027224 */ /* 0x000fe200078e0212 */
[----:B------:R-:W-:Y:S02]  /*1c10*/  ISETP.GE.AND P0, PT, R3, RZ, PT ;  /* 0x000000ff0300720c */ /* 0x000fe40003f06270 */
[----:B------:R-:W-:Y:S02]  /*1c20*/  IADD3 R3, PT, PT, -R6, RZ, RZ ;  /* 0x000000ff06037210 */ /* 0x000fe40007ffe1ff */
[----:B------:R-:W-:-:S03]  /*1c30*/  R2UR UR18, R2 ;  /* 0x00000000021272ca */ /* 0x000fc600000e0000 */
[----:B------:R-:W-:Y:S02]  /*1c40*/  @P3 VIADD R16, R16, 0x1 ;  /* 0x0000000110103836 */ /* 0x000fe40000000000 */
[----:B------:R-:W-:-:S04]  /*1c50*/  IMAD R7, R7, R3, R4 ;  /* 0x0000000307077224 */ /* 0x000fc800078e0204 */
[----:B------:R-:W-:Y:S01]  /*1c60*/  @!P0 IMAD.MOV R16, RZ, RZ, -R16 ;  /* 0x000000ffff108224 */ /* 0x000fe200078e0a10 */
[----:B------:R-:W-:-:S03]  /*1c70*/  @!P1 LOP3.LUT R16, RZ, R5, RZ, 0x33, !PT ;  /* 0x00000005ff109212 */ /* 0x000fc600078e33ff */
[----:B------:R-:W-:Y:S02]  /*1c80*/  USHF.L.U32 UR18, UR18, 0x6, URZ ;  /* 0x0000000612127899 */ /* 0x000fe400080006ff */
[----:B------:R-:W-:-:S04]  /*1c90*/  IMAD.MOV R2, RZ, RZ, -R16 ;  /* 0x000000ffff027224 */ /* 0x000fc800078e0a10 */
[----:B------:R-:W-:Y:S01]  /*1ca0*/  IMAD R6, R5, R2, R6 ;  /* 0x0000000205067224 */ /* 0x000fe200078e0206 */
[----:B--2---:R-:W-:Y:S06]  /*1cb0*/  BRA.U !UP0, `(.L_x_23) ;  /* 0x0000000508807547 */ /* 0x004fec000b800000 */
[----:B------:R-:W1:Y:S01]  /*1cc0*/  LDC.64 R2, c[0x0][0x5f8] ;  /* 0x00017e00ff027b82 */ /* 0x000e620000000a00 */
[----:B------:R-:W2:Y:S01]  /*1cd0*/  LDCU UR5, c[0x0][0x5c8] ;  /* 0x0000b900ff0577ac */ /* 0x000ea20008000800 */
[----:B------:R-:W1:Y:S06]  /*1ce0*/  LDCU.64 UR16, c[0x0][0x5c0] ;  /* 0x0000b800ff1077ac */ /* 0x000e6c0008000a00 */
[----:B------:R-:W2:Y:S01]  /*1cf0*/  LDC R17, c[0x0][0x600] ;  /* 0x00018000ff117b82 */ /* 0x000ea20000000800 */
[----:B------:R-:W4:Y:S01]  /*1d00*/  LDCU UR30, c[0x0][0x5a8] ;  /* 0x0000b500ff1e77ac */ /* 0x000f220008000800 */
[----:B------:R-:W1:Y:S01]  /*1d10*/  LDCU UR29, c[0x0][0x59c] ;  /* 0x0000b380ff1d77ac */ /* 0x000e620008000800 */
[----:B------:R-:W1:Y:S01]  /*1d20*/  LDCU UR28, c[0x0][0x590] ;  /* 0x0000b200ff1c77ac */ /* 0x000e620008000800 */
[----:B------:R-:W1:Y:S02]  /*1d30*/  LDCU UR27, c[0x0][0x594] ;  /* 0x0000b280ff1b77ac */ /* 0x000e640008000800 */
[----:B-1----:R-:W-:Y:S01]  /*1d40*/  IMAD R2, R7, UR16, R2 ;  /* 0x0000001007027c24 */ /* 0x002fe2000f8e0202 */
[----:B------:R-:W1:Y:S01]  /*1d50*/  LDCU UR26, c[0x0][0x598] ;  /* 0x0000b300ff1a77ac */ /* 0x000e620008000800 */
[----:B------:R-:W-:Y:S01]  /*1d60*/  IMAD R5, R6, UR17, R3 ;  /* 0x0000001106057c24 */ /* 0x000fe2000f8e0203 */
[----:B------:R-:W1:Y:S01]  /*1d70*/  LDCU UR23, c[0x0][0x5ac] ;  /* 0x0000b580ff1777ac */ /* 0x000e620008000800 */
[----:B--2---:R-:W-:Y:S01]  /*1d80*/  IMAD R4, R16, UR5, R17 ;  /* 0x0000000510047c24 */ /* 0x004fe2000f8e0211 */
[----:B------:R-:W2:Y:S01]  /*1d90*/  LDCU UR13, c[0x0][0x5b0] ;  /* 0x0000b600ff0d77ac */ /* 0x000ea20008000800 */
[----:B------:R-:W1:Y:S01]  /*1da0*/  LDCU UR8, c[0x0][0x5cc] ;  /* 0x0000b980ff0877ac */ /* 0x000e620008000800 */
[----:B------:R-:W1:Y:S01]  /*1db0*/  LDCU UR4, c[0x0][0x5ec] ;  /* 0x0000bd80ff0477ac */ /* 0x000e620008000800 */
[----:B------:R-:W1:Y:S01]  /*1dc0*/  LDCU.64 UR14, c[0x0][0x5a0] ;  /* 0x0000b400ff0e77ac */ /* 0x000e620008000a00 */
[----:B------:R-:W1:Y:S01]  /*1dd0*/  LDCU.64 UR10, c[0x0][0x5d0] ;  /* 0x0000ba00ff0a77ac */ /* 0x000e620008000a00 */
[----:B------:R-:W1:Y:S01]  /*1de0*/  LDCU.64 UR6, c[0x0][0x5f0] ;  /* 0x0000be00ff0677ac */ /* 0x000e620008000a00 */
[----:B------:R-:W-:Y:S01]  /*1df0*/  UMOV UR31, URZ ;  /* 0x000000ff001f7c82 */ /* 0x000fe20008000000 */
[----:B----4-:R-:W-:-:S05]  /*1e00*/  UMOV UR43, UR48 ;  /* 0x00000030002b7c82 */ /* 0x010fca0008000000 */
.L_x_29:
[----:B------:R-:W-:Y:S01]  /*1e10*/  @!P6 MOV R12, 0x4000 ;  /* 0x00004000000ce802 */ /* 0x000fe20000000f00 */
[----:B------:R-:W-:Y:S01]  /*1e20*/  ULEA UR37, UR43, UR45, 0x3 ;  /* 0x0000002d2b257291 */ /* 0x000fe2000f8e18ff */
[----:B--23--:R-:W-:Y:S11]  /*1e30*/  @P2 BRA `(.L_x_24) ;  /* 0x00000000000c2947 */ /* 0x00cff60003800000 */
[----:B------:R-:W-:Y:S04]  /*1e40*/  SHF.L.U32 R14, R10, 0x1f, RZ ;  /* 0x0000001f0a0e7819 */ /* 0x000fe800000006ff */
[----:B------:R-:W3:Y:S02]  /*1e50*/  SYNCS.PHASECHK.TRANS64.TRYWAIT P0, [UR37+0x68], R14 ;  /* 0x0000680eff0075a7 */ /* 0x000ee40008001125 */
[----:B---3--:R-:W-:Y:S05]  /*1e60*/  @!P0 BRA `(.L_x_25) ;  /* 0x0000006400c88947 */ /* 0x008fea0003800000 */
.L_x_24:
[----:B------:R4:W-:Y:S01]  /*1e70*/  @!P6 SYNCS.ARRIVE.TRANS64 RZ, [UR37], R12 ;  /* 0x0000000cffffe9a7 */ /* 0x0009e20008000025 */
[----:B------:R-:W-:Y:S04]  /*1e80*/  ULOP3.LUT UR5, UR47, 0x2, URZ, 0xfc, !UPT ;  /* 0x000000022f057892 */ /* 0x000fe8000f8efcff */
[----:B------:R-:W-:Y:S09]  /*1e90*/  UISETP.NE.AND UP0, UPT, UR5, 0x2, UPT ;  /* 0x000000020500788c */ /* 0x000ff2000bf05270 */
[----:B------:R-:W-:Y:S05]  /*1ea0*/  BRA.U UP0, `(.L_x_26) ;  /* 0x0000000100047547 */ /* 0x000fea000b800000 */
[----:B-12---:R-:W-:Y:S05]  /*1eb0*/  BPT.TRAP 0x1 ;  /* 0x000000040000795c */ /* 0x006fea0000300000 */
.L_x_26:
[----:B------:R-:W-:Y:S04]  /*1ec0*/  BSSY.RECONVERGENT B0, `(.L_x_27) ;  /* 0x0000003000007945 */ /* 0x000fe80003800200 */
[----:B------:R-:W-:Y:S05]  /*1ed0*/  @P5 BRA `(.L_x_28) ;  /* 0x0000000000045947 */ /* 0x000fea0003800000 */
[----:B-12---:R-:W-:Y:S05]  /*1ee0*/  BPT.TRAP 0x1 ;  /* 0x000000040000795c */ /* 0x006fea0000300000 */
.L_x_28:
[----:B-12---:R-:W-:Y:S05]  /*1ef0*/  BSYNC.RECONVERGENT B0 ;  /* 0x0000000000007941 */ /* 0x006fea0003800200 */
.L_x_27:
[----:B------:R-:W-:Y:S01]  /*1f00*/  UIADD3 UR48, UPT, UPT, UR43, 0x1, URZ ;  /* 0x000000012b307890 */ /* 0x000fe2000fffe0ff */
[----:B---3--:R-:W-:Y:S01]  /*1f10*/  IMAD.MOV.U32 R3, RZ, RZ, 0x3 ;  /* 0x00000003ff037424 */ /* 0x008fe200078e00ff */
[----:B------:R-:W-:Y:S02]  /*1f20*/  USHF.L.U32 UR39, UR31, 0x6, URZ ;  /* 0x000000061f277899 */ /* 0x000fe400080006ff */
[----:B------:R-:W-:Y:S02]  /*1f30*/  UISETP.NE.AND UP0, UPT, UR48, 0xd, UPT ;  /* 0x0000000d3000788c */ /* 0x000fe4000bf05270 */
[----:B------:R-:W-:Y:S02]  /*1f40*/  ULOP3.LUT UR5, UR39, UR24, URZ, 0xfc, !UPT ;  /* 0x0000001827057292 */ /* 0x000fe4000f8efcff */
[----:B------:R-:W-:Y:S02]  /*1f50*/  USEL UR34, URZ, 0x1, UP0 ;  /* 0x00000001ff227887 */ /* 0x000fe40008000000 */
[----:B------:R-:W-:Y:S01]  /*1f60*/  USEL UR48, UR48, URZ, UP0 ;  /* 0x000000ff30307287 */ /* 0x000fe20008000000 */
[----:B------:R-:W-:Y:S03]  /*1f70*/  ELECT P0, URZ, PT ;  /* 0x0000000000ff782f */ /* 0x000fe60003800000 */
[----:B------:R-:W-:Y:S01]  /*1f80*/  ULEA UR17, UR48, UR45, 0x3 ;  /* 0x0000002d30117291 */ /* 0x000fe2000f8e18ff */
[----:B------:R-:W-:Y:S01]  /*1f90*/  LOP3.LUT R10, R10, UR34, RZ, 0x3c, !PT ;  /* 0x000000220a0a7c12 */ /* 0x000fe2000f8e3cff */
[----:B------:R-:W-:Y:S02]  /*1fa0*/  UIMAD.WIDE.U32 UR32, UR5, UR27, URZ ;  /* 0x0000001b052072a5 */ /* 0x000fe4000f8e00ff */
[----:B------:R-:W-:Y:S01]  /*1fb0*/  UISETP.NE.AND UP1, UPT, UR28, 0x1, UPT ;  /* 0x000000011c00788c */ /* 0x000fe2000bf25270 */
[----:B------:R-:W-:Y:S01]  /*1fc0*/  SHF.L.U32 R14, R10, 0x1f, RZ ;  /* 0x0000001f0a0e7819 */ /* 0x000fe200000006ff */
[----:B------:R-:W-:Y:S02]  /*1fd0*/  USHF.R.U32.HI UR9, URZ, UR26, UR33 ;  /* 0x0000001aff097299 */ /* 0x000fe40008011621 */
[----:B------:R-:W-:Y:S01]  /*1fe0*/  UISETP.NE.AND UP0, UPT, UR29, 0x1, UPT ;  /* 0x000000011d00788c */ /* 0x000fe2000bf05270 */
[----:B------:R1:W2:Y:S01]  /*1ff0*/  SYNCS.PHASECHK.TRANS64.TRYWAIT P2, [UR17+0x68], R14 ;  /* 0x0000680eff0075a7 */ /* 0x0002a20008041111 */
[----:B------:R-:W-:Y:S01]  /*2000*/  USEL UR9, UR5, UR9, !UP1 ;  /* 0x0000000905097287 */ /* 0x000fe2000c800000 */
[----:B------:R-:W-:Y:S01]  /*2010*/  @P0 IMAD.U32 R17, R5, 0x20, R2 ;  /* 0x0000002005110824 */ /* 0x000fe200078e0002 */
[----:B------:R-:W-:Y:S01]  /*2020*/  UISETP.NE.AND UP2, UPT, UR30, 0x1, UPT ;  /* 0x000000011e00788c */ /* 0x000fe2000bf45270 */
[----:B------:R-:W-:Y:S01]  /*2030*/  @P0 R2UR UR17, R3 ;  /* 0x00000000031102ca */ /* 0x000fe200000e0000 */
[----:B------:R-:W-:Y:S01]  /*2040*/  UIMAD.WIDE.U32 UR32, UR9, UR14, URZ ;  /* 0x0000000e092072a5 */ /* 0x000fe2000f8e00ff */
[----:B------:R-:W-:Y:S01]  /*2050*/  @P0 IMAD.U32 R17, R4, 0x400, R17 ;  /* 0x0000040004110824 */ /* 0x000fe200078e0011 */
[----:B------:R-:W-:Y:S02]  /*2060*/  ULEA UR35, UR43, UR44, 0xc ;  /* 0x0000002c2b237291 */ /* 0x000fe4000f8e60ff */
[----:B------:R-:W-:Y:S02]  /*2070*/  USHF.R.U32.HI UR12, URZ, UR15, UR33 ;  /* 0x0000000fff0c7299 */ /* 0x000fe40008011621 */
[----:B------:R-:W-:Y:S01]  /*2080*/  UIADD3 UR25, UPT, UPT, -UR9, URZ, URZ ;  /* 0x000000ff09197290 */ /* 0x000fe2000fffe1ff */
[----:B------:R-:W-:Y:S01]  /*2090*/  @P0 R2UR UR41, R17 ;  /* 0x00000000112902ca */ /* 0x000fe200000e0000 */
[----:B------:R-:W-:Y:S02]  /*20a0*/  USEL UR12, UR9, UR12, !UP0 ;  /* 0x0000000c090c7287 */ /* 0x000fe4000c000000 */
[----:B------:R-:W-:Y:S02]  /*20b0*/  UIADD3 UR34, UP1, UPT, UR54, 0x80, URZ ;  /* 0x0000008036227890 */ /* 0x000fe4000ff3e0ff */
[----:B------:R-:W-:Y:S01]  /*20c0*/  UIMAD.WIDE.U32 UR32, UR12, UR23, URZ ;  /* 0x000000170c2072a5 */ /* 0x000fe2000f8e00ff */
[----:B------:R-:W-:Y:S01]  /*20d0*/  IMAD.U32 R3, RZ, RZ, UR17 ;  /* 0x00000011ff037e24 */ /* 0x000fe2000f8e00ff */
[----:B------:R-:W-:Y:S02]  /*20e0*/  ULEA UR42, UR43, UR45, 0xd ;  /* 0x0000002d2b2a7291 */ /* 0x000fe4000f8e68ff */
[----:B------:R-:W-:Y:S02]  /*20f0*/  USHF.R.U32.HI UR22, URZ, UR13, UR33 ;  /* 0x0000000dff167299 */ /* 0x000fe40008011621 */
[----:B------:R-:W-:Y:S02]  /*2100*/  UIADD3 UR32, UPT, UPT, -UR12, URZ, URZ ;  /* 0x000000ff0c207290 */ /* 0x000fe4000fffe1ff */
[----:B------:R-:W-:Y:S01]  /*2110*/  USEL UR22, UR12, UR22, !UP2 ;  /* 0x000000160c167287 */ /* 0x000fe2000d000000 */
[----:B----4-:R-:W-:Y:S01]  /*2120*/  IMAD.U32 R12, RZ, RZ, UR41 ;  /* 0x00000029ff0c7e24 */ /* 0x010fe2000f8e00ff */
[----:B------:R-:W-:Y:S02]  /*2130*/  ULEA UR43, UR35, UR45, 0x1 ;  /* 0x0000002d232b7291 */ /* 0x000fe4000f8e08ff */
[----:B------:R-:W-:Y:S02]  /*2140*/  UIMAD UR5, UR28, UR25, UR5 ;  /* 0x000000191c0572a4 */ /* 0x000fe4000f8e0205 */
[----:B------:R-:W-:Y:S01]  /*2150*/  UIADD3.X UR35, UPT, UPT, URZ, UR55, URZ, UP1, !UPT ;  /* 0x00000037ff237290 */ /* 0x000fe20008ffe4ff */
[----:B------:R-:W-:Y:S01]  /*2160*/  @P0 PRMT R3, R12, 0x5410, R3 ;  /* 0x000054100c030816 */ /* 0x000fe20000000003 */
[----:B------:R-:W-:Y:S02]  /*2170*/  UIADD3 UR36, UPT, UPT, UR42, 0x3400, URZ ;  /* 0x000034002a247890 */ /* 0x000fe4000fffe0ff */
[----:B------:R-:W-:Y:S01]  /*2180*/  UIADD3 UR25, UPT, UPT, -UR22, URZ, URZ ;  /* 0x000000ff16197290 */ /* 0x000fe2000fffe1ff */
[----:B------:R-:W-:Y:S01]  /*2190*/  @P0 R2UR UR42, R3 ;  /* 0x00000000032a02ca */ /* 0x000fe200000e0000 */
[----:B------:R-:W-:Y:S02]  /*21a0*/  UIMAD UR9, UR29, UR32, UR9 ;  /* 0x000000201d0972a4 */ /* 0x000fe4000f8e0209 */
[----:B------:R-:W-:Y:S02]  /*21b0*/  UIADD3 UR40, UP0, UPT, UR54, 0x180, URZ ;  /* 0x0000018036287890 */ /* 0x000fe4000ff1e0ff */
[----:B------:R-:W-:Y:S02]  /*21c0*/  UIMAD UR12, UR30, UR25, UR12 ;  /* 0x000000191e0c72a4 */ /* 0x000fe4000f8e020c */
[----:B------:R-:W-:Y:S02]  /*21d0*/  UIMAD UR19, UR5, UR8, UR4 ;  /* 0x00000008051372a4 */ /* 0x000fe4000f8e0204 */
[----:B------:R-:W-:Y:S01]  /*21e0*/  UIMAD UR20, UR9, UR10, UR6 ;  /* 0x0000000a091472a4 */ /* 0x000fe2000f8e0206 */
[----:B------:R-:W-:Y:S01]  /*21f0*/  UMOV UR56, 0x0 ;  /* 0x0000000000387882 */ /* 0x000fe20000000000 */
[----:B------:R-:W-:Y:S01]  /*2200*/  UMOV UR57, 0x10000000 ;  /* 0x1000000000397882 */ /* 0x000fe20000000000 */
[----:B------:R-:W-:Y:S01]  /*2210*/  UIADD3 UR16, UPT, UPT, UR43, 0x1d400, URZ ;  /* 0x0001d4002b107890 */ /* 0x000fe2000fffe0ff */
[----:B------:R1:W-:Y:S01]  /*2220*/  UTMALDG.2D [UR36], [UR34], desc[UR56] ;  /* 0x00003824220075b4 */ /* 0x0003e20008009000 */
[----:B------:R-:W-:Y:S02]  /*2230*/  UIMAD UR21, UR12, UR11, UR7 ;  /* 0x0000000b0c1572a4 */ /* 0x000fe4000f8e0207 */
[----:B------:R-:W-:Y:S01]  /*2240*/  UIADD3.X UR41, UPT, UPT, URZ, UR55, URZ, UP0, !UPT ;  /* 0x00000037ff297290 */ /* 0x000fe200087fe4ff */
[----:B------:R-:W-:Y:S01]  /*2250*/  UMOV UR17, UR37 ;  /* 0x0000002500117c82 */ /* 0x000fe20008000000 */
[----:B------:R-:W-:Y:S01]  /*2260*/  UIADD3 UR31, UPT, UPT, UR31, 0x1, URZ ;  /* 0x000000011f1f7890 */ /* 0x000fe2000fffe0ff */
[----:B------:R-:W-:Y:S01]  /*2270*/  UMOV UR25, UR46 ;  /* 0x0000002e00197c82 */ /* 0x000fe20008000000 */
[----:B------:R-:W-:Y:S02]  /*2280*/  UMOV UR43, UR48 ;  /* 0x00000030002b7c82 */ /* 0x000fe40008000000 */
[----:B------:R-:W-:Y:S03]  /*2290*/  UISETP.NE.AND UP0, UPT, UR31, UR46, UPT ;  /* 0x0000002e1f00728c */ /* 0x000fe6000bf05270 */
[----:B------:R1:W-:Y:S06]  /*22a0*/  UTMALDG.5D.IM2COL.MULTICAST [UR16], [UR40], UR42 ;  /* 0x00000010280073b4 */ /* 0x0003ec000806082a */
[----:B-1----:R-:W-:Y:S05]  /*22b0*/  BRA.U UP0, `(.L_x_29) ;  /* 0xfffffff900d47547 */ /* 0x002fea000b83ffff */
.L_x_23:
[----:B------:R-:W-:Y:S01]  /*22c0*/  ULEA UR4, UR48, UR45, 0x3 ;  /* 0x0000002d30047291 */ /* 0x000fe2000f8e18ff */
[----:B------:R-:W-:Y:S01]  /*22d0*/  SHF.L.U32 R2, R10, 0x1f, RZ ;  /* 0x0000001f0a027819 */ /* 0x000fe200000006ff */
[----:B------:R-:W-:Y:S01]  /*22e0*/  @!P4 SYNCS.ARRIVE.TRANS64.A1T0 RZ, [UR45+0x108], RZ ;  /* 0x000108ffffffc9a7 */ /* 0x000fe2000810002d */
[----:B------:R-:W-:-:S06]  /*22f0*/  UISETP.GT.AND UP0, UPT, UR52, UR51, UPT ;  /* 0x000000333400728c */ /* 0x000fcc000bf04270 */
[----:B------:R1:W4:Y:S03]  /*2300*/  SYNCS.PHASECHK.TRANS64.TRYWAIT P1, [UR4+0x68], R2 ;  /* 0x00006802ff0075a7 */ /* 0x0003260008021104 */
[----:B------:R-:W-:Y:S05]  /*2310*/  BRA.U !UP0, `(.L_x_30) ;  /* 0x0000000508847547 */ /* 0x000fea000b800000 */
[----:B-1----:R-:W1:Y:S01]  /*2320*/  LDC.64 R2, c[0x0][0x5f8] ;  /* 0x00017e00ff027b82 */ /* 0x002e620000000a00 */
[----:B------:R-:W3:Y:S01]  /*2330*/  LDCU UR5, c[0x0][0x5c8] ;  /* 0x0000b900ff0577ac */ /* 0x000ee20008000800 */
[----:B------:R-:W1:Y:S06]  /*2340*/  LDCU.64 UR8, c[0x0][0x5c0] ;  /* 0x0000b800ff0877ac */ /* 0x000e6c0008000a00 */
[----:B------:R-:W3:Y:S01]  /*2350*/  LDC R5, c[0x0][0x600] ;  /* 0x00018000ff057b82 */ /* 0x000ee20000000800 */
[----:B------:R-:W1:Y:S01]  /*2360*/  LDCU UR32, c[0x0][0x5a8] ;  /* 0x0000b500ff2077ac */ /* 0x000e620008000800 */
[----:B------:R-:W1:Y:S01]  /*2370*/  LDCU UR31, c[0x0][0x59c] ;  /* 0x0000b380ff1f77ac */ /* 0x000e620008000800 */
[----:B------:R-:W1:Y:S01]  /*2380*/  LDCU UR30, c[0x0][0x590] ;  /* 0x0000b200ff1e77ac */ /* 0x000e620008000800 */
[----:B------:R-:W1:Y:S02]  /*2390*/  LDCU UR29, c[0x0][0x594] ;  /* 0x0000b280ff1d77ac */ /* 0x000e640008000800 */
[----:B-1----:R-:W-:Y:S01]  /*23a0*/  IMAD R2, R7, UR8, R2 ;  /* 0x0000000807027c24 */ /* 0x002fe2000f8e0202 */
[----:B------:R-:W1:Y:S01]  /*23b0*/  LDCU UR28, c[0x0][0x598] ;  /* 0x0000b300ff1c77ac */ /* 0x000e620008000800 */
[----:B------:R-:W-:Y:S01]  /*23c0*/  IMAD R3, R6, UR9, R3 ;  /* 0x0000000906037c24 */ /* 0x000fe2000f8e0203 */
[----:B------:R-:W1:Y:S01]  /*23d0*/  LDCU UR27, c[0x0][0x5ac] ;  /* 0x0000b580ff1b77ac */ /* 0x000e620008000800 */
[----:B---3--:R-:W-:Y:S01]  /*23e0*/  IMAD R16, R16, UR5, R5 ;  /* 0x0000000510107c24 */ /* 0x008fe2000f8e0205 */
[----:B------:R-:W3:Y:S01]  /*23f0*/  LDCU UR26, c[0x0][0x5b0] ;  /* 0x0000b600ff1a77ac */ /* 0x000ee20008000800 */
[----:B------:R-:W1:Y:S01]  /*2400*/  LDCU UR15, c[0x0][0x5cc] ;  /* 0x0000b980ff0f77ac */ /* 0x000e620008000800 */
[----:B------:R-:W1:Y:S01]  /*2410*/  LDCU UR4, c[0x0][0x5ec] ;  /* 0x0000bd80ff0477ac */ /* 0x000e620008000800 */
[----:B------:R-:W1:Y:S01]  /*2420*/  LDCU.64 UR22, c[0x0][0x5a0] ;  /* 0x0000b400ff1677ac */ /* 0x000e620008000a00 */
[----:B------:R-:W1:Y:S01]  /*2430*/  LDCU.64 UR20, c[0x0][0x5d0] ;  /* 0x0000ba00ff1477ac */ /* 0x000e620008000a00 */
[----:B------:R-:W1:Y:S01]  /*2440*/  LDCU.64 UR6, c[0x0][0x5f0] ;  /* 0x0000be00ff0677ac */ /* 0x000e620008000a00 */
[----:B------:R-:W-:Y:S01]  /*2450*/  UIADD3 UR16, UPT, UPT, UR49, UR25, URZ ;  /* 0x0000001931107290 */ /* 0x000fe2000fffe0ff */
[----:B------:R-:W-:-:S11]  /*2460*/  UMOV UR53, UR48 ;  /* 0x0000003000357c82 */ /* 0x000fd60008000000 */
.L_x_36:
[----:B------:R-:W-:Y:S01]  /*2470*/  @!P6 MOV R5, 0x4000 ;  /* 0x000040000005e802 */ /* 0x000fe20000000f00 */
[----:B------:R-:W-:Y:S01]  /*2480*/  ULEA UR41, UR53, UR45, 0x3 ;  /* 0x0000002d35297291 */ /* 0x000fe2000f8e18ff */
[----:B---34-:R-:W-:Y:S11]  /*2490*/  @P1 BRA `(.L_x_31) ;  /* 0x00000000000c1947 */ /* 0x018ff60003800000 */
[----:B------:R-:W-:Y:S04]  /*24a0*/  SHF.L.U32 R7, R10, 0x1f, RZ ;  /* 0x0000001f0a077819 */ /* 0x000fe800000006ff */
[----:B------:R-:W4:Y:S02]  /*24b0*/  SYNCS.PHASECHK.TRANS64.TRYWAIT P0, [UR41+0x68], R7 ;  /* 0x00006807ff0075a7 */ /* 0x000f240008001129 */
[----:B----4-:R-:W-:Y:S05]  /*24c0*/  @!P0 BRA `(.L_x_32) ;  /* 0x0000006000488947 */ /* 0x010fea0003800000 */
.L_x_31:
[----:B------:R1:W-:Y:S01]  /*24d0*/  @!P6 SYNCS.ARRIVE.TRANS64 RZ, [UR41], R5 ;  /* 0x00000005ffffe9a7 */ /* 0x0003e20008000029 */
[----:B------:R-:W-:Y:S04]  /*24e0*/  ULOP3.LUT UR5, UR47, 0x2, URZ, 0xfc, !UPT ;  /* 0x000000022f057892 */ /* 0x000fe8000f8efcff */
[----:B------:R-:W-:Y:S09]  /*24f0*/  UISETP.NE.AND UP0, UPT, UR5, 0x2, UPT ;  /* 0x000000020500788c */ /* 0x000ff2000bf05270 */
[----:B------:R-:W-:Y:S05]  /*2500*/  BRA.U UP0, `(.L_x_33) ;  /* 0x0000000100047547 */ /* 0x000fea000b800000 */
[----:B-1-3--:R-:W-:Y:S05]  /*2510*/  BPT.TRAP 0x1 ;  /* 0x000000040000795c */ /* 0x00afea0000300000 */
.L_x_33:
[----:B------:R-:W-:Y:S04]  /*2520*/  BSSY.RECONVERGENT B0, `(.L_x_34) ;  /* 0x0000003000007945 */ /* 0x000fe80003800200 */
[----:B------:R-:W-:Y:S05]  /*2530*/  @P5 BRA `(.L_x_35) ;  /* 0x0000000000045947 */ /* 0x000fea0003800000 */
[----:B-1-3--:R-:W-:Y:S05]  /*2540*/  BPT.TRAP 0x1 ;  /* 0x000000040000795c */ /* 0x00afea0000300000 */
.L_x_35:
[----:B-1-3--:R-:W-:Y:S05]  /*2550*/  BSYNC.RECONVERGENT B0 ;  /* 0x0000000000007941 */ /* 0x00afea0003800200 */
.L_x_34:
[----:B------:R-:W-:Y:S01]  /*2560*/  UIADD3 UR48, UPT, UPT, UR53, 0x1, URZ ;  /* 0x0000000135307890 */ /* 0x000fe2000fffe0ff */
[----:B----4-:R-:W-:Y:S01]  /*2570*/  IMAD.MOV.U32 R4, RZ, RZ, 0x3 ;  /* 0x00000003ff047424 */ /* 0x010fe200078e00ff */
        /* <DEDUP_REMOVED lines=13> */
[----:B------:R1:W3:Y:S01]  /*2650*/  SYNCS.PHASECHK.TRANS64.TRYWAIT P1, [UR9+0x68], R6 ;  /* 0x00006806ff0075a7 */ /* 0x0002e20008021109 */
        /* <DEDUP_REMOVED lines=18> */
[----:B------:R-:W-:Y:S01]  /*2780*/  IMAD.U32 R5, RZ, RZ, UR10 ;  /* 0x0000000aff057e24 */ /* 0x000fe2000f8e00ff */
        /* <DEDUP_REMOVED lines=9> */
[----:B------:R-:W-:Y:S02]  /*2820*/  UIADD3 UR8, UPT, UPT, UR42, 0x1d400, URZ ;  /* 0x0001d4002a087890 */ /* 0x000fe4000fffe0ff */
[----:B------:R-:W-:Y:S02]  /*2830*/  UIMAD UR19, UR32, UR33, UR19 ;  /* 0x00000021201372a4 */ /* 0x000fe4000f8e0213 */
[----:B------:R-:W-:Y:S02]  /*2840*/  UIMAD UR11, UR5, UR15, UR4 ;  /* 0x0000000f050b72a4 */ /* 0x000fe4000f8e0204 */
[----:B------:R-:W-:Y:S01]  /*2850*/  UIMAD UR12, UR17, UR20, UR6 ;  /* 0x00000014110c72a4 */ /* 0x000fe2000f8e0206 */
[----:B------:R-:W-:Y:S01]  /*2860*/  UMOV UR58, 0x0 ;  /* 0x00000000003a7882 */ /* 0x000fe20000000000 */
[----:B------:R-:W-:Y:S01]  /*2870*/  UMOV UR59, 0x10000000 ;  /* 0x10000000003b7882 */ /* 0x000fe20000000000 */
[----:B------:R-:W-:Y:S01]  /*2880*/  UMOV UR42, UR38 ;  /* 0x00000026002a7c82 */ /* 0x000fe20008000000 */
[----:B------:R-:W-:Y:S01]  /*2890*/  UIMAD UR13, UR19, UR21, UR7 ;  /* 0x00000015130d72a4 */ /* 0x000fe2000f8e0207 */
[----:B------:R1:W-:Y:S01]  /*28a0*/  UTMALDG.2D [UR40], [UR36], desc[UR58] ;  /* 0x00003a28240075b4 */ /* 0x0003e20008009000 */
[----:B------:R-:W-:Y:S01]  /*28b0*/  UIADD3.X UR57, UPT, UPT, URZ, UR55, URZ, UP0, !UPT ;  /* 0x00000037ff397290 */ /* 0x000fe200087fe4ff */
[----:B------:R-:W-:Y:S01]  /*28c0*/  UMOV UR9, UR41 ;  /* 0x0000002900097c82 */ /* 0x000fe20008000000 */
[----:B------:R-:W-:Y:S01]  /*28d0*/  UMOV UR10, UR18 ;  /* 0x00000012000a7c82 */ /* 0x000fe20008000000 */
[----:B------:R-:W-:Y:S01]  /*28e0*/  UIADD3 UR25, UPT, UPT, UR25, 0x1, URZ ;  /* 0x0000000119197890 */ /* 0x000fe2000fffe0ff */
[----:B------:R-:W-:Y:S03]  /*28f0*/  UMOV UR53, UR48 ;  /* 0x0000003000357c82 */ /* 0x000fe60008000000 */
[----:B------:R-:W-:Y:S02]  /*2900*/  UISETP.NE.AND UP0, UPT, UR25, UR16, UPT ;  /* 0x000000101900728c */ /* 0x000fe4000bf05270 */
[----:B------:R1:W-:Y:S07]  /*2910*/  UTMALDG.5D.IM2COL.MULTICAST [UR8], [UR56], UR39 ;  /* 0x00000008380073b4 */ /* 0x0003ee0008060827 */
[----:B-1----:R-:W-:Y:S05]  /*2920*/  BRA.U UP0, `(.L_x_36) ;  /* 0xfffffff900d07547 */ /* 0x002fea000b83ffff */
.L_x_30:
[----:B------:R-:W-:Y:S01]  /*2930*/  SHF.L.U32 R3, R8, 0x1f, RZ ;  /* 0x0000001f08037819 */ /* 0x000fe200000006ff */
[----:B------:R-:W-:-:S03]  /*2940*/  NOP ;  /* 0x0000000000007918 */ /* 0x000fc60000000000 */
[----:B------:R-:W2:Y:S02]  /*2950*/  SYNCS.PHASECHK.TRANS64.TRYWAIT P0, [UR45+0x110], R3 ;  /* 0x00011003ff0075a7 */ /* 0x000ea4000800112d */
[----:B--2---:R-:W-:Y:S05]  /*2960*/  @!P0 BRA `(.L_x_37) ;  /* 0x0000005c00388947 */ /* 0x004fea0003800000 */
.L_x_127:
[----:B------:R-:W2:Y:S01]  /*2970*/  LDS.128 R4, [UR45+0x150] ;  /* 0x0001502dff047984 */ /* 0x000ea20008000c00 */
[----:B------:R-:W-:Y:S01]  /*2980*/  UIADD3 UR4, UPT, UPT, UR45, 0x118, URZ ;  /* 0x000001182d047890 */ /* 0x000fe2000fffe0ff */
[----:B---34-:R-:W-:Y:S01]  /*2990*/  ISETP.GE.AND P1, PT, R26, 0x1, PT ;  /* 0x000000011a00780c */ /* 0x018fe20003f26270 */
[----:B------:R-:W-:Y:S01]  /*29a0*/  @!PT LDS RZ, [RZ] ;  /* 0x00000000fffff984 */ /* 0x000fe20000000800 */
[----:B------:R-:W-:Y:S01]  /*29b0*/  @!PT LDS RZ, [RZ] ;  /* 0x00000000fffff984 */ /* 0x000fe20000000800 */
[----:B------:R-:W-:Y:S01]  /*29c0*/  @!PT LDS RZ, [RZ] ;  /* 0x00000000fffff984 */ /* 0x000fe20000000800 */
[----:B------:R-:W-:Y:S01]  /*29d0*/  @!PT LDS RZ, [RZ] ;  /* 0x00000000fffff984 */ /* 0x000fe20000000800 */
[----:B------:R3:W-:Y:S06]  /*29e0*/  MEMBAR.ALL.CTA ;  /* 0x0000000000007992 */ /* 0x0007ec0000008000 */
[----:B---3--:R-:W3:Y:S01]  /*29f0*/  FENCE.VIEW.ASYNC.S ;  /* 0x00000000000073c6 */ /* 0x008ee20000000000 */
[----:B------:R-:W-:-:S09]  /*2a00*/  UPRMT UR4, URZ, 0x654, UR4 ;  /* 0x00000654ff047896 */ /* 0x000fd20008000004 */
[----:B---3--:R-:W-:Y:S01]  /*2a10*/  SYNCS.ARRIVE.TRANS64.RED.A1T0 RZ, [UR4], RZ ;  /* 0x000000ffffff79a7 */ /* 0x008fe20008100404 */
[----:B--2---:R-:W-:-:S13]  /*2a20*/  LOP3.LUT P0, RZ, R6, 0x1, RZ, 0xc0, !PT ;  /* 0x0000000106ff7812 */ /* 0x004fda000780c0ff */
[----:B------:R-:W-:Y:S02]  /*2a30*/  @P0 MOV R13, R4 ;  /* 0x00000004000d0202 */ /* 0x000fe40000000f00 */
[----:B------:R-:W-:Y:S01]  /*2a40*/  @P0 LOP3.LUT R11, R5, 0xffff, RZ, 0xc0, !PT ;  /* 0x0000ffff050b0812 */ /* 0x000fe200078ec0ff */
[----:B------:R-:W-:Y:S06]  /*2a50*/  @!P1 BRA `(.L_x_38) ;  /* 0x0000000000b89947 */ /* 0x000fec0003800000 */
[----:B------:R-:W2:Y:S01]  /*2a60*/  LDC.64 R4, c[0x0][0xc18] ;  /* 0x00030600ff047b82 */ /* 0x000ea20000000a00 */
[----:B------:R-:W-:-:S07]  /*2a70*/  ISETP.NE.AND P3, PT, R26, 0x1, PT ;  /* 0x000000011a00780c */ /* 0x000fce0003f65270 */
[----:B------:R-:W3:Y:S08]  /*2a80*/  LDC.64 R6, c[0x0][0xc10] ;  /* 0x00030400ff067b82 */ /* 0x000ef00000000a00 */
[----:B------:R-:W4:Y:S08]  /*2a90*/  LDC R12, c[0x0][0xc20] ;  /* 0x00030800ff0c7b82 */ /* 0x000f300000000800 */
[----:B------:R-:W4:Y:S01]  /*2aa0*/  LDC R14, c[0x0][0xc0c] ;  /* 0x00030300ff0e7b82 */ /* 0x000f220000000800 */
[----:B--2---:R-:W-:Y:S01]  /*2ab0*/  IMAD.HI.U32 R17, R0, R5, RZ ;  /* 0x0000000500117227 */ /* 0x004fe200078e00ff */
[----:B------:R-:W-:-:S03]  /*2ac0*/  ISETP.NE.AND P1, PT, R4, 0x1, PT ;  /* 0x000000010400780c */ /* 0x000fc60003f25270 */
[----:B------:R-:W-:-:S03]  /*2ad0*/  IMAD.HI.U32 R5, R11, R5, RZ ;  /* 0x000000050b057227 */ /* 0x000fc600078e00ff */
[----:B-1----:R-:W1:Y:S01]  /*2ae0*/  LDC.64 R2, c[0x0][0xc28] ;  /* 0x00030a00ff027b82 */ /* 0x002e620000000a00 */
[----:B---3--:R-:W-:-:S04]  /*2af0*/  IMAD.HI.U32 R16, R9, R6, RZ ;  /* 0x0000000609107227 */ /* 0x008fc800078e00ff */
[----:B------:R-:W-:Y:S01]  /*2b00*/  IMAD.HI.U32 R18, R13, R6, RZ ;  /* 0x000000060d127227 */ /* 0x000fe200078e00ff */
[----:B------:R-:W-:Y:S02]  /*2b10*/  SHF.R.U32.HI R16, RZ, R7, R16 ;  /* 0x00000007ff107219 */ /* 0x000fe40000011610 */
[-C--:B----4-:R-:W-:Y:S02]  /*2b20*/  SHF.R.U32.HI R17, RZ, R12.reuse, R17 ;  /* 0x0000000cff117219 */ /* 0x090fe40000011611 */
[----:B------:R-:W-:Y:S02]  /*2b30*/  SHF.R.U32.HI R12, RZ, R12, R5 ;  /* 0x0000000cff0c7219 */ /* 0x000fe40000011605 */
[----:B------:R-:W-:Y:S02]  /*2b40*/  SEL R17, R0, R17, !P1 ;  /* 0x0000001100117207 */ /* 0x000fe40004800000 */
[----:B------:R-:W-:Y:S02]  /*2b50*/  SHF.R.U32.HI R18, RZ, R7, R18 ;  /* 0x00000007ff127219 */ /* 0x000fe40000011612 */
[----:B------:R-:W-:-:S02]  /*2b60*/  ISETP.NE.AND P2, PT, R14, 0x1, PT ;  /* 0x000000010e00780c */ /* 0x000fc40003f45270 */
[----:B------:R-:W-:Y:S02]  /*2b70*/  SEL R5, R11, R12, !P1 ;  /* 0x0000000c0b057207 */ /* 0x000fe40004800000 */
[----:B------:R-:W-:Y:S02]  /*2b80*/  SEL R19, R9, R16, !P2 ;  /* 0x0000001009137207 */ /* 0x000fe40005000000 */
[----:B------:R-:W-:Y:S01]  /*2b90*/  SEL R7, R13, R18, !P2 ;  /* 0x000000120d077207 */ /* 0x000fe20005000000 */
[----:B-1----:R-:W-:-:S04]  /*2ba0*/  IMAD.HI.U32 R16, R17, R2, RZ ;  /* 0x0000000211107227 */ /* 0x002fc800078e00ff */
[----:B------:R-:W-:Y:S01]  /*2bb0*/  IMAD.HI.U32 R6, R19, R2, RZ ;  /* 0x0000000213067227 */ /* 0x000fe200078e00ff */
[----:B------:R-:W-:-:S04]  /*2bc0*/  @P3 SHF.R.U32.HI R17, RZ, R3, R16 ;  /* 0x00000003ff113219 */ /* 0x000fc80000011610 */
[----:B------:R-:W-:Y:S01]  /*2bd0*/  @P3 SHF.R.U32.HI R19, RZ, R3, R6 ;  /* 0x00000003ff133219 */ /* 0x000fe20000011606 */
[----:B------:R-:W-:-:S04]  /*2be0*/  IMAD R17, R26, R17, RZ ;  /* 0x000000111a117224 */ /* 0x000fc800078e02ff */
[----:B------:R-:W-:Y:S01]  /*2bf0*/  IMAD R6, R26, R19, RZ ;  /* 0x000000131a067224 */ /* 0x000fe200078e02ff */
[----:B------:R-:W-:-:S04]  /*2c00*/  ISETP.GE.AND P1, PT, R5, R17, PT ;  /* 0x000000110500720c */ /* 0x000fc80003f26270 */
[----:B------:R-:W-:Y:S01]  /*2c10*/  ISETP.GE.OR P1, PT, R7, R6, P1 ;  /* 0x000000060700720c */ /* 0x000fe20000f26670 */
[----:B------:R-:W-:-:S05]  /*2c20*/  IMAD.HI.U32 R6, R5, R2, RZ ;  /* 0x0000000205067227 */ /* 0x000fca00078e00ff */
[----:B------:R-:W-:-:S04]  /*2c30*/  SHF.R.U32.HI R6, RZ, R3, R6 ;  /* 0x00000003ff067219 */ /* 0x000fc80000011606 */
[----:B------:R-:W-:-:S03]  /*2c40*/  SEL R6, R5, R6, !P3 ;  /* 0x0000000605067207 */ /* 0x000fc60005800000 */
[----:B------:R-:W-:-:S04]  /*2c50*/  @!P1 IMAD.HI.U32 R12, R7, R2, RZ ;  /* 0x00000002070c9227 */ /* 0x000fc800078e00ff */
[----:B------:R-:W-:Y:S01]  /*2c60*/  IMAD.MOV R2, RZ, RZ, -R6 ;  /* 0x000000ffff027224 */ /* 0x000fe200078e0a06 */
[----:B------:R-:W-:-:S03]  /*2c70*/  @!P1 SHF.R.U32.HI R12, RZ, R3, R12 ;  /* 0x00000003ff0c9219 */ /* 0x000fc6000001160c */
[----:B------:R-:W-:Y:S01]  /*2c80*/  IMAD R2, R26, R2, R5 ;  /* 0x000000021a027224 */ /* 0x000fe200078e0205 */
[----:B------:R-:W-:Y:S02]  /*2c90*/  @!P1 SEL R3, R7, R12, !P3 ;  /* 0x0000000c07039207 */ /* 0x000fe40005800000 */
[----:B------:R-:W-:-:S03]  /*2ca0*/  IADD3 R12, PT, PT, -R5, RZ, RZ ;  /* 0x000000ff050c7210 */ /* 0x000fc60007ffe1ff */
[--C-:B------:R-:W-:Y:S02]  /*2cb0*/  @!P1 IMAD.IADD R6, R6, 0x1, -R3.reuse ;  /* 0x0000000106069824 */ /* 0x100fe400078e0a03 */
[----:B------:R-:W-:Y:S01]  /*2cc0*/  @!P1 IMAD R3, R2, R19, R3 ;  /* 0x0000001302039224 */ /* 0x000fe200078e0203 */
[----:B------:R-:W-:Y:S01]  /*2cd0*/  IADD3 R2, PT, PT, -R7, RZ, RZ ;  /* 0x000000ff07027210 */ /* 0x000fe20007ffe1ff */
[----:B------:R-:W-:Y:S02]  /*2ce0*/  @!P1 IMAD R5, R26, R6, R7 ;  /* 0x000000061a059224 */ /* 0x000fe400078e0207 */
[----:B------:R-:W-:Y:S02]  /*2cf0*/  IMAD R11, R4, R12, R11 ;  /* 0x0000000c040b7224 */ /* 0x000fe400078e020b */
[----:B------:R-:W-:Y:S02]  /*2d00*/  @!P1 IMAD.MOV.U32 R7, RZ, RZ, R3 ;  /* 0x000000ffff079224 */ /* 0x000fe400078e0003 */
[----:B------:R-:W-:-:S02]  /*2d10*/  IMAD R2, R14, R2, R13 ;  /* 0x000000020e027224 */ /* 0x000fc400078e020d */
[----:B------:R-:W-:Y:S02]  /*2d20*/  IMAD R11, R5, R4, R11 ;  /* 0x00000004050b7224 */ /* 0x000fe400078e020b */
[----:B------:R-:W-:Y:S02]  /*2d30*/  IMAD R13, R7, R14, R2 ;  /* 0x0000000e070d7224 */ /* 0x000fe400078e0202 */
.L_x_38:
[----:B------:R-:W2:Y:S02]  /*2d40*/  LDCU UR4, c[0x0][0xc30] ;  /* 0x00018600ff0477ac */ /* 0x000ea40008000800 */
[----:B--2---:R-:W-:-:S09]  /*2d50*/  UISETP.NE.AND UP0, UPT, UR4, 0x1, UPT ;  /* 0x000000010400788c */ /* 0x004fd2000bf05270 */
[----:B------:R-:W-:Y:S05]  /*2d60*/  BRA.U UP0, `(.L_x_39) ;  /* 0x0000000100407547 */ /* 0x000fea000b800000 */
[----:B------:R-:W2:Y:S08]  /*2d70*/  LDC.64 R4, c[0x0][0xc10] ;  /* 0x00030400ff047b82 */ /* 0x000eb00000000a00 */
[----:B-1----:R-:W1:Y:S08]  /*2d80*/  LDC.64 R2, c[0x0][0xc18] ;  /* 0x00030600ff027b82 */ /* 0x002e700000000a00 */
[----:B------:R-:W3:Y:S08]  /*2d90*/  LDC R6, c[0x0][0xc20] ;  /* 0x00030800ff067b82 */ /* 0x000ef00000000800 */
[----:B------:R-:W4:Y:S01]  /*2da0*/  LDC R12, c[0x0][0xc0c] ;  /* 0x00030300ff0c7b82 */ /* 0x000f220000000800 */
[----:B--2---:R-:W-:-:S05]  /*2db0*/  IMAD.HI.U32 R4, R13, R4, RZ ;  /* 0x000000040d047227 */ /* 0x004fca00078e00ff */
[----:B------:R-:W-:Y:S01]  /*2dc0*/  SHF.R.U32.HI R4, RZ, R5, R4 ;  /* 0x00000005ff047219 */ /* 0x000fe20000011604 */
[----:B-1----:R-:W-:Y:S01]  /*2dd0*/  IMAD.HI.U32 R3, R11, R3, RZ ;  /* 0x000000030b037227 */ /* 0x002fe200078e00ff */
[----:B------:R-:W-:-:S04]  /*2de0*/  ISETP.NE.AND P1, PT, R2, 0x1, PT ;  /* 0x000000010200780c */ /* 0x000fc80003f25270 */
[----:B---3--:R-:W-:-:S04]  /*2df0*/  SHF.R.U32.HI R6, RZ, R6, R3 ;  /* 0x00000006ff067219 */ /* 0x008fc80000011603 */
[----:B------:R-:W-:Y:S02]  /*2e00*/  SEL R3, R11, R6, !P1 ;  /* 0x000000060b037207 */ /* 0x000fe40004800000 */
[----:B----4-:R-:W-:-:S04]  /*2e10*/  ISETP.NE.AND P2, PT, R12, 0x1, PT ;  /* 0x000000010c00780c */ /* 0x010fc80003f45270 */
[----:B------:R-:W-:-:S05]  /*2e20*/  SEL R4, R13, R4, !P2 ;  /* 0x000000040d047207 */ /* 0x000fca0005000000 */
[----:B------:R-:W-:Y:S02]  /*2e30*/  IMAD.IADD R5, R3, 0x1, -R4 ;  /* 0x0000000103057824 */ /* 0x000fe400078e0a04 */
[----:B------:R-:W-:Y:S02]  /*2e40*/  IMAD.IADD R3, R4, 0x1, -R3 ;  /* 0x0000000104037824 */ /* 0x000fe400078e0a03 */
[----:B------:R-:W-:Y:S02]  /*2e50*/  IMAD R13, R5, R12, R13 ;  /* 0x0000000c050d7224 */ /* 0x000fe400078e020d */
[----:B------:R-:W-:-:S07]  /*2e60*/  IMAD R11, R3, R2, R11 ;  /* 0x00000002030b7224 */ /* 0x000fce00078e020b */
.L_x_39:
[----:B------:R-:W-:Y:S01]  /*2e70*/  PLOP3.LUT P4, PT, PT, PT, PT, 0x80, 0x8 ;  /* 0x000000000008781c */ /* 0x000fe20003f8f070 */
[----:B------:R-:W-:Y:S01]  /*2e80*/  IMAD.IADD R19, R13, 0x1, R64 ;  /* 0x000000010d137824 */ /* 0x000fe200078e0240 */
[----:B------:R-:W-:Y:S01]  /*2e90*/  LOP3.LUT R8, R8, 0x1, RZ, 0x3c, !PT ;  /* 0x0000000108087812 */ /* 0x000fe200078e3cff */
[----:B------:R-:W-:Y:S01]  /*2ea0*/  IMAD.IADD R18, R11, 0x1, R58 ;  /* 0x000000010b127824 */ /* 0x000fe200078e023a */
[----:B------:R-:W-:Y:S09]  /*2eb0*/  @P0 BRA `(.L_x_40) ;  /* 0xffffffe8000c0947 */ /* 0x000ff2000383ffff */
[----:B------:R-:W-:Y:S01]  /*2ec0*/  UIADD3 UR45, UPT, UPT, UR45, 0x68, URZ ;  /* 0x000000682d2d7890 */ /* 0x000fe2000fffe0ff */
[----:B-1----:R-:W-:-:S03]  /*2ed0*/  SHF.L.U32 R3, R10, 0x1f, RZ ;  /* 0x0000001f0a037819 */ /* 0x002fc600000006ff */
[----:B------:R-:W-:-:S09]  /*2ee0*/  ULEA UR4, UR48, UR45, 0x3 ;  /* 0x0000002d30047291 */ /* 0x000fd2000f8e18ff */
[----:B------:R-:W1:Y:S02]  /*2ef0*/  SYNCS.PHASECHK.TRANS64.TRYWAIT P0, [UR4], R3 ;  /* 0x00000003ff0075a7 */ /* 0x000e640008001104 */
[----:B-1----:R-:W-:Y:S05]  /*2f00*/  @!P0 BRA `(.L_x_41) ;  /* 0x0000005400e88947 */ /* 0x002fea0003800000 */
.L_x_129:
[----:B------:R-:W-:-:S04]  /*2f10*/  UIADD3 UR5, UPT, UPT, UR48, 0x1, URZ ;  /* 0x0000000130057890 */ /* 0x000fc8000fffe0ff */
[----:B------:R-:W-:-:S04]  /*2f20*/  UISETP.NE.AND UP0, UPT, UR5, 0xd, UPT ;  /* 0x0000000d0500788c */ /* 0x000fc8000bf05270 */
[----:B------:R-:W-:Y:S02]  /*2f30*/  USEL UR6, URZ, 0x1, UP0 ;  /* 0x00000001ff067887 */ /* 0x000fe40008000000 */
[----:B------:R-:W-:-:S04]  /*2f40*/  USEL UR5, UR5, URZ, UP0 ;  /* 0x000000ff05057287 */ /* 0x000fc80008000000 */
[----:B------:R-:W-:Y:S01]  /*2f50*/  ULEA UR4, UR5, UR45, 0x3 ;  /* 0x0000002d05047291 */ /* 0x000fe2000f8e18ff */
[----:B------:R-:W-:-:S04]  /*2f60*/  LOP3.LUT R2, R10, UR6, RZ, 0x3c, !PT ;  /* 0x000000060a027c12 */ /* 0x000fc8000f8e3cff */
[----:B-1----:R-:W-:-:S04]  /*2f70*/  SHF.L.U32 R3, R2, 0x1f, RZ ;  /* 0x0000001f02037819 */ /* 0x002fc800000006ff */
[----:B------:R-:W1:Y:S02]  /*2f80*/  SYNCS.PHASECHK.TRANS64.TRYWAIT P0, [UR4], R3 ;  /* 0x00000003ff0075a7 */ /* 0x000e640008001104 */
[----:B-1----:R-:W-:Y:S05]  /*2f90*/  @!P0 BRA `(.L_x_42) ;  /* 0x0000005400dc8947 */ /* 0x002fea0003800000 */
.L_x_131:
        /* <DEDUP_REMOVED lines=9> */
.L_x_133:
        /* <DEDUP_REMOVED lines=9> */
.L_x_135:
        /* <DEDUP_REMOVED lines=9> */
.L_x_137:
        /* <DEDUP_REMOVED lines=9> */
.L_x_139:
        /* <DEDUP_REMOVED lines=9> */
.L_x_141:
        /* <DEDUP_REMOVED lines=9> */
.L_x_143:
        /* <DEDUP_REMOVED lines=9> */
.L_x_145:
        /* <DEDUP_REMOVED lines=9> */
.L_x_147:
        /* <DEDUP_REMOVED lines=9> */
.L_x_149:
        /* <DEDUP_REMOVED lines=9> */
.L_x_151:
[----:B------:R-:W-:-:S04]  /*3540*/  UIADD3 UR5, UPT, UPT, UR5, 0x1, URZ ;  /* 0x0000000105057890 */ /* 0x000fc8000fffe0ff */
[----:B------:R-:W-:-:S04]  /*3550*/  UISETP.NE.AND UP0, UPT, UR5, 0xd, UPT ;  /* 0x0000000d0500788c */ /* 0x000fc8000bf05270 */
[----:B------:R-:W-:Y:S02]  /*3560*/  USEL UR4, URZ, 0x1, UP0 ;  /* 0x00000001ff047887 */ /* 0x000fe40008000000 */
[----:B------:R-:W-:-:S04]  /*3570*/  USEL UR5, UR5, URZ, UP0 ;  /* 0x000000ff05057287 */ /* 0x000fc80008000000 */
[----:B------:R-:W-:Y:S01]  /*3580*/  ULEA UR5, UR5, UR45, 0x3 ;  /* 0x0000002d05057291 */ /* 0x000fe2000f8e18ff */
[----:B-1----:R-:W-:-:S04]  /*3590*/  LOP3.LUT R3, R2, UR4, RZ, 0x3c, !PT ;  /* 0x0000000402037c12 */ /* 0x002fc8000f8e3cff */
[----:B------:R-:W-:Y:S01]  /*35a0*/  SHF.L.U32 R3, R3, 0x1f, RZ ;  /* 0x0000001f03037819 */ /* 0x000fe200000006ff */
[----:B------:R-:W-:-:S07]  /*35b0*/  IMAD.U32 R0, RZ, RZ, UR5 ;  /* 0x00000005ff007e24 */ /* 0x000fce000f8e00ff */
.L_x_53:
[----:B-1----:R1:W2:Y:S02]  /*35c0*/  SYNCS.PHASECHK.TRANS64.TRYWAIT P0, [R0+URZ], R3 ;  /* 0x00000003000075a7 */ /* 0x0022a400080011ff */
[----:B--2---:R-:W-:Y:S05]  /*35d0*/  @!P0 NANOSLEEP.SYNCS 0x989680 ;  /* 0x009896800000895d */ /* 0x004fea0003900000 */
[----:B------:R-:W2:Y:S02]  /*35e0*/  @!P0 SYNCS.PHASECHK.TRANS64 P0, [R0+URZ], R3 ;  /* 0x00000003000085a7 */ /* 0x000ea400080010ff */
[----:B--2---:R-:W-:Y:S05]  /*35f0*/  @P0 EXIT ;  /* 0x000000000000094d */ /* 0x004fea0003800000 */
[----:B------:R-:W-:Y:S05]  /*3600*/  BRA `(.L_x_53) ;  /* 0xfffffffc00ec7947 */ /* 0x000fea000383ffff */
.L_x_22:
[----:B------:R-:W-:-:S04]  /*3610*/  UISETP.NE.AND UP1, UPT, UR46, URZ, UPT ;  /* 0x000000ff2e00728c */ /* 0x000fc8000bf25270 */
[----:B------:R-:W-:-:S09]  /*3620*/  UISETP.NE.OR UP1, UPT, UR4, 0x1, UP1 ;  /* 0x000000010400788c */ /* 0x000fd20008f25670 */
[----:B------:R-:W-:Y:S05]  /*3630*/  BRA.U UP1, `(.L_x_54) ;  /* 0x0000000101b07547 */ /* 0x000fea000b800000 */
[----:B------:R-:W-:Y:S01]  /*3640*/  UMOV UR4, 0x400 ;  /* 0x0000040000047882 */ /* 0x000fe20000000000 */
[----:B------:R-:W-:Y:S01]  /*3650*/  HFMA2 R2, -RZ, RZ, 0, 5.9604644775390625e-08 ;  /* 0x00000001ff027431 */ /* 0x000fe200000001ff */
[----:B------:R-:W-:Y:S01]  /*3660*/  ULEA UR46, UR46, UR4, 0x18 ;  /* 0x000000042e2e7291 */ /* 0x000fe2000f8ec0ff */
[----:B------:R-:W-:Y:S01]  /*3670*/  ISETP.GE.U32.AND P0, PT, R8, 0x2, PT ;  /* 0x000000020800780c */ /* 0x000fe20003f06070 */
[----:B------:R-:W-:Y:S02]  /*3680*/  IMAD.MOV.U32 R3, RZ, RZ, RZ ;  /* 0x000000ffff037224 */ /* 0x000fe400078e00ff */
[----:B------:R-:W-:Y:S02]  /*3690*/  UIADD3 UR6, UPT, UPT, UR46, 0x118, URZ ;  /* 0x000001182e067890 */ /* 0x000fe4000fffe0ff */
[----:B------:R-:W-:Y:S02]  /*36a0*/  UIADD3 UR7, UPT, UPT, UR46, 0x110, URZ ;  /* 0x000001102e077890 */ /* 0x000fe4000fffe0ff */
[----:B------:R-:W-:-:S12]  /*36b0*/  UPRMT UR6, URZ, 0x654, UR6 ;  /* 0x00000654ff067896 */ /* 0x000fd80008000006 */
.L_x_57:
[----:B------:R-:W-:Y:S01]  /*36c0*/  SHF.L.U32 R7, R2, 0x1f, RZ ;  /* 0x0000001f02077819 */ /* 0x000fe200000006ff */
[----:B------:R-:W-:Y:S02]  /*36d0*/  IMAD.U32 R9, RZ, RZ, UR7 ;  /* 0x00000007ff097e24 */ /* 0x000fe4000f8e00ff */
[----:B------:R-:W-:Y:S01]  /*36e0*/  @!P0 IMAD.MOV.U32 R5, RZ, RZ, 0x10 ;  /* 0x00000010ff058424 */ /* 0x000fe200078e00ff */
[----:B------:R-:W2:Y:S02]  /*36f0*/  SYNCS.PHASECHK.TRANS64.TRYWAIT P1, [UR46+0x118], R7 ;  /* 0x00011807ff0075a7 */ /* 0x000ea4000802112e */
[----:B------:R-:W-:-:S04]  /*3700*/  PRMT R9, R8, 0x654, R9 ;  /* 0x0000065408097816 */ /* 0x000fc80000000009 */
[----:B------:R-:W-:Y:S01]  /*3710*/  SEL R0, R9, R0, !P0 ;  /* 0x0000000009007207 */ /* 0x000fe20004000000 */
[----:B--2---:R-:W-:Y:S06]  /*3720*/  @!P1 BRA `(.L_x_55) ;  /* 0x0000005400009947 */ /* 0x004fec0003800000 */
.L_x_153:
[----:B------:R-:W-:Y:S01]  /*3730*/  UIADD3 UR4, UPT, UPT, UR46, 0x150, URZ ;  /* 0x000001502e047890 */ /* 0x000fe2000fffe0ff */
[----:B------:R3:W-:Y:S01]  /*3740*/  @!P0 SYNCS.ARRIVE.TRANS64.RED RZ, [R0+URZ], R5 ;  /* 0x0000000500ff89a7 */ /* 0x0007e200080004ff */
[----:B------:R-:W-:Y:S01]  /*3750*/  UIADD3 UR5, UPT, UPT, UR46, 0x110, URZ ;  /* 0x000001102e057890 */ /* 0x000fe2000fffe0ff */
[----:B------:R-:W-:-:S08]  /*3760*/  LOP3.LUT R2, R2, 0x1, RZ, 0x3c, !PT ;  /* 0x0000000102027812 */ /* 0x000fd000078e3cff */
[----:B------:R-:W-:Y:S06]  /*3770*/  UGETNEXTWORKID.BROADCAST [UR4], [UR5] ;  /* 0x00000000040073ca */ /* 0x000fec0008000100 */
[----:B---3--:R-:W-:-:S04]  /*3780*/  SHF.L.U32 R5, R3, 0x1f, RZ ;  /* 0x0000001f03057819 */ /* 0x008fc800000006ff */
[----:B------:R-:W3:Y:S02]  /*3790*/  SYNCS.PHASECHK.TRANS64.TRYWAIT P1, [UR46+0x110], R5 ;  /* 0x00011005ff0075a7 */ /* 0x000ee4000802112e */
[----:B---3--:R-:W-:Y:S05]  /*37a0*/  @!P1 BRA `(.L_x_56) ;  /* 0x0000005000f89947 */ /* 0x008fea0003800000 */
.L_x_155:
[----:B--2---:R-:W2:Y:S01]  /*37b0*/  LDS.128 R4, [UR46+0x150] ;  /* 0x0001502eff047984 */ /* 0x004ea20008000c00 */
[----:B------:R-:W-:Y:S01]  /*37c0*/  LOP3.LUT R3, R3, 0x1, RZ, 0x3c, !PT ;  /* 0x0000000103037812 */ /* 0x000fe200078e3cff */
[----:B------:R-:W-:Y:S01]  /*37d0*/  @!PT LDS RZ, [RZ] ;  /* 0x00000000fffff984 */ /* 0x000fe20000000800 */
[----:B------:R-:W-:Y:S01]  /*37e0*/  @!PT LDS RZ, [RZ] ;  /* 0x00000000fffff984 */ /* 0x000fe20000000800 */
[----:B------:R-:W-:Y:S01]  /*37f0*/  @!PT LDS RZ, [RZ] ;  /* 0x00000000fffff984 */ /* 0x000fe20000000800 */
[----:B------:R-:W-:Y:S01]  /*3800*/  @!PT LDS RZ, [RZ] ;  /* 0x00000000fffff984 */ /* 0x000fe20000000800 */
[----:B------:R3:W-:Y:S06]  /*3810*/  MEMBAR.ALL.CTA ;  /* 0x0000000000007992 */ /* 0x0007ec0000008000 */
[----:B---3--:R-:W3:Y:S02]  /*3820*/  FENCE.VIEW.ASYNC.S ;  /* 0x00000000000073c6 */ /* 0x008ee40000000000 */
[----:B---3--:R-:W-:Y:S01]  /*3830*/  SYNCS.ARRIVE.TRANS64.RED.A1T0 RZ, [UR6], RZ ;  /* 0x000000ffffff79a7 */ /* 0x008fe20008100406 */
[----:B--2---:R-:W-:-:S13]  /*3840*/  LOP3.LUT P1, RZ, R6, 0x1, RZ, 0xc0, !PT ;  /* 0x0000000106ff7812 */ /* 0x004fda000782c0ff */
[----:B------:R-:W-:Y:S05]  /*3850*/  @P1 BRA `(.L_x_57) ;  /* 0xfffffffc00981947 */ /* 0x000fea000383ffff */
[----:B------:R-:W-:-:S04]  /*3860*/  SHF.L.U32 R0, R2, 0x1f, RZ ;  /* 0x0000001f02007819 */ /* 0x000fc800000006ff */
[----:B------:R-:W2:Y:S02]  /*3870*/  SYNCS.PHASECHK.TRANS64 P0, [UR46+0x118], R0 ;  /* 0x00011800ff0075a7 */ /* 0x000ea4000800102e */
[----:B-12---:R-:W-:Y:S05]  /*3880*/  @P0 EXIT ;  /* 0x000000000000094d */ /* 0x006fea0003800000 */
[----:B------:R-:W-:-:S07]  /*3890*/  MOV R0, UR46 ;  /* 0x0000002e00007c02 */ /* 0x000fce0008000f00 */
.L_x_58:
[----:B-1----:R-:W-:-:S04]  /*38a0*/  SHF.L.U32 R3, R2, 0x1f, RZ ;  /* 0x0000001f02037819 */ /* 0x002fc800000006ff */
[----:B------:R1:W2:Y:S03]  /*38b0*/  SYNCS.PHASECHK.TRANS64.TRYWAIT P0, [R0+URZ+0x118], R3 ;  /* 0x00011803000075a7 */ /* 0x0002a600080011ff */
[----:B--2---:R-:W-:Y:S05]  /*38c0*/  @!P0 NANOSLEEP.SYNCS 0x989680 ;  /* 0x009896800000895d */ /* 0x004fea0003900000 */
[----:B------:R-:W2:Y:S02]  /*38d0*/  @!P0 SYNCS.PHASECHK.TRANS64 P0, [R0+URZ+0x118], R3 ;  /* 0x00011803000085a7 */ /* 0x000ea400080010ff */
[----:B--2---:R-:W-:Y:S05]  /*38e0*/  @P0 EXIT ;  /* 0x000000000000094d */ /* 0x004fea0003800000 */
[----:B------:R-:W-:Y:S05]  /*38f0*/  BRA `(.L_x_58) ;  /* 0xfffffffc00e87947 */ /* 0x000fea000383ffff */
.L_x_54:
[----:B------:R-:W-:Y:S05]  /*3900*/  BRA.U UP4, `(.L_x_59) ;  /* 0x0000000d04807547 */ /* 0x000fea000b800000 */
[----:B------:R-:W-:Y:S01]  /*3910*/  UMOV UR4, 0x40 ;  /* 0x0000004000047882 */ /* 0x000fe20000000000 */
[----:B------:R-:W-:Y:S01]  /*3920*/  NOP ;  /* 0x0000000000007918 */ /* 0x000fe20000000000 */
[----:B------:R-:W-:Y:S01]  /*3930*/  ULEA UR4, UR46, UR4, 0x18 ;  /* 0x000000042e047291 */ /* 0x000fe2000f8ec0ff */
[----:B------:R-:W-:Y:S02]  /*3940*/  UMOV UR5, 0x400 ;  /* 0x0000040000057882 */ /* 0x000fe40000000000 */
[----:B------:R-:W-:-:S06]  /*3950*/  ULEA UR46, UR46, UR5, 0x18 ;  /* 0x000000052e2e7291 */ /* 0x000fcc000f8ec0ff */
[----:B------:R-:W2:Y:S02]  /*3960*/  LDS.U8 R2, [UR4+0x1c] ;  /* 0x00001c04ff027984 */ /* 0x000ea40008000000 */
[----:B--2---:R-:W-:-:S13]  /*3970*/  ISETP.NE.AND P0, PT, R2, RZ, PT ;  /* 0x000000ff0200720c */ /* 0x004fda0003f05270 */
[----:B------:R-:W-:Y:S05]  /*3980*/  @P0 BRA `(.L_x_60) ;  /* 0x0000000000580947 */ /* 0x000fea0003800000 */
[----:B------:R-:W-:-:S13]  /*3990*/  ELECT P0, URZ, PT ;  /* 0x0000000000ff782f */ /* 0x000fda0003800000 */
[----:B------:R-:W-:Y:S05]  /*39a0*/  @!P0 BRA `(.L_x_61) ;  /* 0x0000000000608947 */ /* 0x000fea0003800000 */
[----:B------:R-:W-:Y:S01]  /*39b0*/  UMOV UR5, 0x10 ;  /* 0x0000001000057882 */ /* 0x000fe20000000000 */
[----:B------:R-:W-:Y:S01]  /*39c0*/  HFMA2 R2, -RZ, RZ, 0, 5.9604644775390625e-08 ;  /* 0x00000001ff027431 */ /* 0x000fe200000001ff */
[----:B------:R-:W-:-:S03]  /*39d0*/  MOV R3, 0xffff ;  /* 0x0000ffff00037802 */ /* 0x000fc60000000f00 */
[----:B------:R-:W-:Y:S04]  /*39e0*/  DEPBAR.LE SB2, 0x36 ;  /* 0x0000ad800000791a */ /* 0x000fe80000000000 */
[----:B------:R-:W2:Y:S02]  /*39f0*/  UTCATOMSWS.FIND_AND_SET.ALIGN UP0, UR5, UR5 ;  /* 0x00000005000575e3 */ /* 0x000ea40008000800 */
[----:B--2---:R-:W-:Y:S01]  /*3a00*/  MOV R4, UR5 ;  /* 0x0000000500047c02 */ /* 0x004fe20008000f00 */
[----:B------:R-:W-:Y:S06]  /*3a10*/  BRA.U UP0, `(.L_x_62) ;  /* 0x0000000100187547 */ /* 0x000fec000b800000 */
.L_x_63:
[----:B------:R-:W-:Y:S05]  /*3a20*/  NANOSLEEP 0x64 ;  /* 0x000000640000795d */ /* 0x000fea0003800000 */
[----:B------:R-:W-:-:S05]  /*3a30*/  UMOV UR5, 0x10 ;  /* 0x0000001000057882 */ /* 0x000fca0000000000 */
[----:B------:R-:W-:Y:S04]  /*3a40*/  DEPBAR.LE SB2, 0x36 ;  /* 0x0000ad800000791a */ /* 0x000fe80000000000 */
[----:B------:R-:W2:Y:S02]  /*3a50*/  UTCATOMSWS.FIND_AND_SET.ALIGN UP0, UR5, UR5 ;  /* 0x00000005000575e3 */ /* 0x000ea40008000800 */
[----:B--2---:R-:W-:Y:S01]  /*3a60*/  MOV R4, UR5 ;  /* 0x0000000500047c02 */ /* 0x004fe20008000f00 */
[----:B------:R-:W-:Y:S05]  /*3a70*/  BRA.U !UP0, `(.L_x_63) ;  /* 0xfffffffd08e87547 */ /* 0x000fea000b83ffff */
.L_x_62:
[-C--:B------:R-:W-:Y:S02]  /*3a80*/  SHF.L.U32 R3, R3, R4.reuse, RZ ;  /* 0x0000000403037219 */ /* 0x080fe400000006ff */
[----:B------:R-:W-:Y:S01]  /*3a90*/  SHF.L.U32 R2, R2, R4, RZ ;  /* 0x0000000402027219 */ /* 0x000fe200000006ff */
[----:B------:R-:W-:Y:S02]  /*3aa0*/  IMAD.SHL.U32 R4, R4, 0x20, RZ ;  /* 0x0000002004047824 */ /* 0x000fe400078e00ff */
[----:B------:R2:W-:Y:S04]  /*3ab0*/  ATOMS.OR RZ, [UR4+0x14], R3 ;  /* 0x00001403ffff798c */ /* 0x0005e8000b000004 */
[----:B------:R2:W-:Y:S04]  /*3ac0*/  ATOMS.OR RZ, [UR4+0x18], R2 ;  /* 0x00001802ffff798c */ /* 0x0005e8000b000004 */
[----:B------:R2:W-:Y:S01]  /*3ad0*/  STS [UR46+0x160], R4 ;  /* 0x00016004ff007988 */ /* 0x0005e2000800082e */
[----:B------:R-:W-:Y:S05]  /*3ae0*/  BRA `(.L_x_61) ;  /* 0x0000000000107947 */ /* 0x000fea0003800000 */
.L_x_60:
[----:B------:R-:W-:-:S05]  /*3af0*/  MOV R2, 0xffffffff ;  /* 0xffffffff00027802 */ /* 0x000fca0000000f00 */
[----:B------:R2:W-:Y:S02]  /*3b00*/  STS [UR46+0x160], R2 ;  /* 0x00016002ff007988 */ /* 0x0005e4000800082e */
[----:B--2---:R-:W-:Y:S02]  /*3b10*/  MOV R2, 0x3b30 ;  /* 0x00003b3000027802 */ /* 0x004fe40000000f00 */
[----:B-1---5:R-:W-:Y:S05]  /*3b20*/  CALL.REL.NOINC `($__internal_1_$__cuda_sm10x_tcgen05_guardrail_trap_phase_invalid_during_alloc) ;  /* 0x0000005400987944 */ /* 0x022fea0003c00000 */
.L_x_61:
[----:B------:R-:W-:Y:S05]  /*3b30*/  WARPSYNC.ALL ;  /* 0x0000000000007948 */ /* 0x000fea0003800000 */
[----:B------:R-:W3:Y:S01]  /*3b40*/  S2UR UR7, SR_CgaCtaId ;  /* 0x00000000000779c3 */ /* 0x000ee20000008800 */
[----:B------:R-:W-:Y:S01]  /*3b50*/  UMOV UR4, 0x400 ;  /* 0x0000040000047882 */ /* 0x000fe20000000000 */
[----:B------:R-:W-:-:S06]  /*3b60*/  NOP ;  /* 0x0000000000007918 */ /* 0x000fcc0000000000 */
[----:B------:R-:W-:Y:S06]  /*3b70*/  BAR.ARV 0x6, 0xa0 ;  /* 0x0182800000007b1d */ /* 0x000fec0000002000 */
[----:B------:R-:W4:Y:S01]  /*3b80*/  LDCU UR5, c[0x0][0x394] ;  /* 0x00007280ff0577ac */ /* 0x000f220008000800 */
[----:B------:R-:W-:Y:S01]  /*3b90*/  LOP3.LUT R0, R0, 0xffff, RZ, 0xc0, !PT ;  /* 0x0000ffff00007812 */ /* 0x000fe200078ec0ff */
[----:B------:R-:W-:Y:S02]  /*3ba0*/  IMAD.MOV.U32 R11, RZ, RZ, 0x1 ;  /* 0x00000001ff0b7424 */ /* 0x000fe400078e00ff */
[----:B------:R-:W-:Y:S01]  /*3bb0*/  IMAD.MOV.U32 R10, RZ, RZ, RZ ;  /* 0x000000ffff0a7224 */ /* 0x000fe200078e00ff */
[----:B------:R-:W-:Y:S01]  /*3bc0*/  R2UR UR10, R0 ;  /* 0x00000000000a72ca */ /* 0x000fe200000e0000 */
[----:B------:R-:W-:Y:S01]  /*3bd0*/  IMAD.MOV.U32 R8, RZ, RZ, RZ ;  /* 0x000000ffff087224 */ /* 0x000fe200078e00ff */
[----:B------:R-:W-:Y:S01]  /*3be0*/  UMOV UR17, URZ ;  /* 0x000000ff00117c82 */ /* 0x000fe20008000000 */
[----:B------:R-:W-:Y:S01]  /*3bf0*/  UMOV UR16, URZ ;  /* 0x000000ff00107c82 */ /* 0x000fe20008000000 */
[----:B------:R-:W-:Y:S01]  /*3c00*/  UMOV UR26, 0x0 ;  /* 0x00000000001a7882 */ /* 0x000fe20000000000 */
[----:B---3--:R-:W-:Y:S01]  /*3c10*/  ULEA UR7, UR7, UR4, 0x18 ;  /* 0x0000000407077291 */ /* 0x008fe2000f8ec0ff */
[----:B------:R-:W3:Y:S03]  /*3c20*/  LDCU UR4, c[0x0][0x394] ;  /* 0x00007280ff0477ac */ /* 0x000ee60008000800 */
[----:B------:R-:W-:-:S02]  /*3c30*/  UIADD3 UR19, UPT, UPT, UR7, 0x3400, URZ ;  /* 0x0000340007137890 */ /* 0x000fc4000fffe0ff */
[----:B----4-:R-:W-:-:S03]  /*3c40*/  UIADD3 UR5, UPT, UPT, UR5, 0x3f, URZ ;  /* 0x0000003f05057890 */ /* 0x010fc6000fffe0ff */
[----:B--2---:R-:W2:Y:S01]  /*3c50*/  LDS R2, [UR7+0x160] ;  /* 0x00016007ff027984 */ /* 0x004ea20008000800 */
[----:B------:R-:W-:Y:S02]  /*3c60*/  UIADD3 UR18, UPT, UPT, UR7, 0x1d400, URZ ;  /* 0x0001d40007127890 */ /* 0x000fe4000fffe0ff */
[----:B------:R-:W-:Y:S02]  /*3c70*/  USHF.R.S32.HI UR6, URZ, 0x1f, UR5 ;  /* 0x0000001fff067899 */ /* 0x000fe40008011405 */
[----:B------:R-:W-:Y:S02]  /*3c80*/  USHF.R.U32.HI UR19, URZ, 0x4, UR19 ;  /* 0x00000004ff137899 */ /* 0x000fe40008011613 */
[----:B------:R-:W-:Y:S02]  /*3c90*/  ULEA.HI UR6, UR6, UR5, URZ, 0x6 ;  /* 0x0000000506067291 */ /* 0x000fe4000f8f30ff */
[----:B------:R-:W-:Y:S02]  /*3ca0*/  UIADD3 UR5, UPT, UPT, UR7, 0x118, URZ ;  /* 0x0000011807057890 */ /* 0x000fe4000fffe0ff */
[----:B------:R-:W-:-:S02]  /*3cb0*/  USHF.R.S32.HI UR6, URZ, 0x6, UR6 ;  /* 0x00000006ff067899 */ /* 0x000fc40008011406 */
[----:B------:R-:W-:Y:S02]  /*3cc0*/  USHF.R.U32.HI UR18, URZ, 0x4, UR18 ;  /* 0x00000004ff127899 */ /* 0x000fe40008011612 */
[----:B------:R-:W-:Y:S01]  /*3cd0*/  UISETP.LT.AND UP0, UPT, UR6, 0x1, UPT ;  /* 0x000000010600788c */ /* 0x000fe2000bf01270 */
[----:B------:R-:W-:Y:S01]  /*3ce0*/  UMOV UR27, 0x4118010 ;  /* 0x04118010001b7882 */ /* 0x000fe20000000000 */
[----:B------:R-:W-:Y:S02]  /*3cf0*/  UPRMT UR5, URZ, 0x654, UR5 ;  /* 0x00000654ff057896 */ /* 0x000fe40008000005 */
[----:B------:R-:W-:Y:S02]  /*3d00*/  USEL UR11, UR6, 0x1, !UP0 ;  /* 0x00000001060b7887 */ /* 0x000fe4000c000000 */
[----:B------:R-:W-:Y:S02]  /*3d10*/  ULOP3.LUT UR19, UR19, 0x3fff, URZ, 0xc0, !UPT ;  /* 0x00003fff13137892 */ /* 0x000fe4000f8ec0ff */
[----:B------:R-:W-:-:S02]  /*3d20*/  ULOP3.LUT UR18, UR18, 0x3fff, URZ, 0xc0, !UPT ;  /* 0x00003fff12127892 */ /* 0x000fc4000f8ec0ff */
[----:B------:R-:W-:Y:S02]  /*3d30*/  UIADD3 UR11, UPT, UPT, -UR11, URZ, URZ ;  /* 0x000000ff0b0b7290 */ /* 0x000fe4000fffe1ff */
[----:B---3--:R-:W-:Y:S01]  /*3d40*/  UISETP.GE.AND UP3, UPT, UR4, 0x1, UPT ;  /* 0x000000010400788c */ /* 0x008fe2000bf66270 */
[----:B------:R-:W-:Y:S01]  /*3d50*/  UMOV UR24, 0x0 ;  /* 0x0000000000187882 */ /* 0x000fe20000000000 */
[----:B------:R-:W-:Y:S01]  /*3d60*/  UMOV UR25, 0x4118010 ;  /* 0x0411801000197882 */ /* 0x000fe20000000000 */
[----:B------:R-:W-:Y:S01]  /*3d70*/  UMOV UR22, 0x0 ;  /* 0x0000000000167882 */ /* 0x000fe20000000000 */
[----:B------:R-:W-:Y:S01]  /*3d80*/  UMOV UR23, 0x4118010 ;  /* 0x0411801000177882 */ /* 0x000fe20000000000 */
[----:B------:R-:W-:Y:S01]  /*3d90*/  UMOV UR20, 0x0 ;  /* 0x0000000000147882 */ /* 0x000fe20000000000 */
[----:B------:R-:W-:Y:S01]  /*3da0*/  UMOV UR21, 0x4118010 ;  /* 0x0411801000157882 */ /* 0x000fe20000000000 */
[C---:B--2---:R-:W-:Y:S01]  /*3db0*/  VIADD R5, R2.reuse, 0x40 ;  /* 0x0000004002057836 */ /* 0x044fe20000000000 */
[----:B------:R-:W-:-:S04]  /*3dc0*/  LOP3.LUT R4, R2, 0xffff, RZ, 0xc0, !PT ;  /* 0x0000ffff02047812 */ /* 0x000fc800078ec0ff */
[----:B------:R-:W-:-:S05]  /*3dd0*/  LOP3.LUT R5, R5, 0xffff, RZ, 0xc0, !PT ;  /* 0x0000ffff05057812 */ /* 0x000fca00078ec0ff */
[----:B------:R2:W-:Y:S02]  /*3de0*/  STL.64 [R1], R4 ;  /* 0x0000000401007387 */ /* 0x0005e40000100a00 */
.L_x_70:
[----:B--2---:R-:W-:-:S04]  /*3df0*/  SHF.L.U32 R3, R10, 0x1f, RZ ;  /* 0x0000001f0a037819 */ /* 0x004fc800000006ff */
[----:B---3--:R-:W3:Y:S02]  /*3e00*/  SYNCS.PHASECHK.TRANS64.TRYWAIT P0, [UR7+0x110], R3 ;  /* 0x00011003ff0075a7 */ /* 0x008ee40008001107 */
[----:B---3--:R-:W-:Y:S05]  /*3e10*/  @!P0 BRA `(.L_x_64) ;  /* 0x0000004c00748947 */ /* 0x008fea0003800000 */
.L_x_157:
[----:B--2---:R-:W2:Y:S01]  /*3e20*/  LDS.128 R4, [UR7+0x150] ;  /* 0x00015007ff047984 */ /* 0x004ea20008000c00 */
[----:B------:R-:W-:Y:S01]  /*3e30*/  ULEA UR9, UR17, UR7, 0x3 ;  /* 0x0000000711097291 */ /* 0x000fe2000f8e18ff */
[----:B---3--:R-:W-:Y:S01]  /*3e40*/  SHF.L.U32 R3, R11, 0x1f, RZ ;  /* 0x0000001f0b037819 */ /* 0x008fe200000006ff */
[----:B------:R-:W-:Y:S01]  /*3e50*/  @!PT LDS RZ, [RZ] ;  /* 0x00000000fffff984 */ /* 0x000fe20000000800 */
[----:B------:R-:W-:Y:S01]  /*3e60*/  @!PT LDS RZ, [RZ] ;  /* 0x00000000fffff984 */ /* 0x000fe20000000800 */
[----:B------:R-:W-:Y:S01]  /*3e70*/  @!PT LDS RZ, [RZ] ;  /* 0x00000000fffff984 */ /* 0x000fe20000000800 */
[----:B------:R-:W-:Y:S01]  /*3e80*/  @!PT LDS RZ, [RZ] ;  /* 0x00000000fffff984 */ /* 0x000fe20000000800 */
[----:B------:R3:W-:Y:S06]  /*3e90*/  MEMBAR.ALL.CTA ;  /* 0x0000000000007992 */ /* 0x0007ec0000008000 */
[----:B---3--:R-:W3:Y:S02]  /*3ea0*/  FENCE.VIEW.ASYNC.S ;  /* 0x00000000000073c6 */ /* 0x008ee40000000000 */
[----:B---3--:R-:W-:Y:S01]  /*3eb0*/  SYNCS.ARRIVE.TRANS64.RED.A1T0 RZ, [UR5], RZ ;  /* 0x000000ffffff79a7 */ /* 0x008fe20008100405 */
[----:B------:R-:W3:Y:S02]  /*3ec0*/  SYNCS.PHASECHK.TRANS64.TRYWAIT P0, [UR9+0x130], R3 ;  /* 0x00013003ff0075a7 */ /* 0x000ee40008001109 */
[----:B--23--:R-:W-:Y:S05]  /*3ed0*/  @!P0 BRA `(.L_x_65) ;  /* 0x0000004c005c8947 */ /* 0x00cfea0003800000 */
.L_x_159:
[----:B------:R-:W-:Y:S05]  /*3ee0*/  BRA.U !UP3, `(.L_x_66) ;  /* 0x000000010bf47547 */ /* 0x000fea000b800000 */
[----:B--2---:R-:W-:Y:S01]  /*3ef0*/  IMAD.U32 R0, RZ, RZ, UR17 ;  /* 0x00000011ff007e24 */ /* 0x004fe2000f8e00ff */
[----:B------:R-:W-:-:S04]  /*3f00*/  ULEA UR4, UR16, UR7, 0x3 ;  /* 0x0000000710047291 */ /* 0x000fc8000f8e18ff */
[----:B------:R-:W-:Y:S02]  /*3f10*/  LEA R3, R0, R1, 0x2 ;  /* 0x0000000100037211 */ /* 0x000fe400078e10ff */
[----:B------:R-:W-:-:S04]  /*3f20*/  SHF.L.U32 R0, R8, 0x1f, RZ ;  /* 0x0000001f08007819 */ /* 0x000fc800000006ff */
[----:B------:R-:W5:Y:S01]  /*3f30*/  LDL R3, [R3] ;  /* 0x0000000003037983 */ /* 0x000f620000100800 */
[----:B------:R2:W3:Y:S01]  /*3f40*/  SYNCS.PHASECHK.TRANS64.TRYWAIT P2, [UR4], R0 ;  /* 0x00000000ff0075a7 */ /* 0x0004e20008041104 */
[----:B------:R-:W-:Y:S01]  /*3f50*/  UPLOP3.LUT UP4, UPT, UPT, UPT, UPT, 0x40, 0x4 ;  /* 0x000000000004789c */ /* 0x000fe20003f8e870 */
[----:B------:R-:W-:Y:S01]  /*3f60*/  UMOV UR15, UR11 ;  /* 0x0000000b000f7c82 */ /* 0x000fe20008000000 */
[----:B------:R-:W-:Y:S01]  /*3f70*/  UMOV UR14, UR6 ;  /* 0x00000006000e7c82 */ /* 0x000fe20008000000 */
[----:B------:R-:W-:-:S08]  /*3f80*/  UMOV UR13, UR16 ;  /* 0x00000010000d7c82 */ /* 0x000fd00008000000 */
.L_x_69:
[----:B------:R-:W-:Y:S02]  /*3f90*/  UIADD3 UR15, UPT, UPT, UR15, 0x1, URZ ;  /* 0x000000010f0f7890 */ /* 0x000fe4000fffe0ff */
[----:B----4-:R-:W-:Y:S02]  /*3fa0*/  ULEA UR8, UR13, UR7, 0x3 ;  /* 0x000000070d087291 */ /* 0x010fe4000f8e18ff */
[----:B------:R-:W-:Y:S01]  /*3fb0*/  UISETP.NE.AND UP0, UPT, UR15, URZ, UPT ;  /* 0x000000ff0f00728c */ /* 0x000fe2000bf05270 */
[----:B--23--:R-:W-:Y:S10]  /*3fc0*/  @P2 BRA `(.L_x_67) ;  /* 0x00000000000c2947 */ /* 0x00cff40003800000 */
[----:B------:R-:W-:Y:S04]  /*3fd0*/  SHF.L.U32 R9, R8, 0x1f, RZ ;  /* 0x0000001f08097819 */ /* 0x000fe800000006ff */
[----:B------:R-:W3:Y:S02]  /*3fe0*/  SYNCS.PHASECHK.TRANS64.TRYWAIT P0, [UR8], R9 ;  /* 0x00000009ff0075a7 */ /* 0x000ee40008001108 */
[----:B---3--:R-:W-:Y:S05]  /*3ff0*/  @!P0 BRA `(.L_x_68) ;  /* 0x0000004c002c8947 */ /* 0x008fea0003800000 */
.L_x_67:
[----:B------:R-:W-:Y:S01]  /*4000*/  UISETP.NE.AND UP1, UPT, UR14, 0x1, UPT ;  /* 0x000000010e00788c */ /* 0x000fe2000bf25270 */
[----:B------:R-:W-:Y:S01]  /*4010*/  PLOP3.LUT P2, PT, PT, PT, PT, 0x80, 0x8 ;  /* 0x000000000008781c */ /* 0x000fe20003f4f070 */
[----:B------:R-:W-:Y:S01]  /*4020*/  UIADD3 UR16, UPT, UPT, UR13, 0x1, URZ ;  /* 0x000000010d107890 */ /* 0x000fe2000fffe0ff */
[----:B------:R-:W-:Y:S03]  /*4030*/  ELECT P1, URZ, PT ;  /* 0x0000000000ff782f */ /* 0x000fe60003820000 */
[----:B------:R-:W-:Y:S01]  /*4040*/  UISETP.NE.AND UP2, UPT, UR16, 0xd, UPT ;  /* 0x0000000d1000788c */ /* 0x000fe2000bf45270 */
[----:B------:R-:W-:Y:S01]  /*4050*/  PLOP3.LUT P0, PT, PT, PT, UP1, 0x80, 0x8 ;  /* 0x000000000008781c */ /* 0x000fe20003f0f018 */
[----:B------:R-:W-:Y:S02]  /*4060*/  ULEA UR28, UR13, UR19, 0x9 ;  /* 0x000000130d1c7291 */ /* 0x000fe4000f8e48ff */
[----:B------:R-:W-:Y:S02]  /*4070*/  USEL UR12, URZ, 0x1, UP2 ;  /* 0x00000001ff0c7887 */ /* 0x000fe40009000000 */
[----:B------:R-:W-:Y:S02]  /*4080*/  USEL UR16, UR16, URZ, UP2 ;  /* 0x000000ff10107287 */ /* 0x000fe40009000000 */
[----:B------:R-:W-:Y:S02]  /*4090*/  ULEA UR30, UR13, UR18, 0x9 ;  /* 0x000000120d1e7291 */ /* 0x000fe4000f8e48ff */
[----:B------:R-:W-:Y:S01]  /*40a0*/  @UP1 ULEA UR4, UR16, UR7, 0x3 ;  /* 0x0000000710041291 */ /* 0x000fe2000f8e18ff */
[----:B------:R-:W-:Y:S01]  /*40b0*/  LOP3.LUT R8, R8, UR12, RZ, 0x3c, !PT ;  /* 0x0000000c08087c12 */ /* 0x000fe2000f8e3cff */
[----:B------:R-:W-:Y:S02]  /*40c0*/  UIADD3 UR38, UPT, UPT, UR28, 0x80, URZ ;  /* 0x000000801c267890 */ /* 0x000fe4000fffe0ff */
[----:B------:R-:W-:Y:S01]  /*40d0*/  UIADD3 UR36, UPT, UPT, UR30, 0x80, URZ ;  /* 0x000000801e247890 */ /* 0x000fe2000fffe0ff */
[----:B--2---:R-:W-:Y:S01]  /*40e0*/  @P0 SHF.L.U32 R0, R8, 0x1f, RZ ;  /* 0x0000001f08000819 */ /* 0x004fe200000006ff */
[----:B------:R-:W-:Y:S02]  /*40f0*/  UIADD3 UR34, UPT, UPT, UR28, 0x100, URZ ;  /* 0x000001001c227890 */ /* 0x000fe4000fffe0ff */
[----:B------:R-:W-:Y:S01]  /*4100*/  UIADD3 UR32, UPT, UPT, UR30, 0x100, URZ ;  /* 0x000001001e207890 */ /* 0x000fe2000fffe0ff */
[----:B------:R4:W2:Y:S01]  /*4110*/  @P0 SYNCS.PHASECHK.TRANS64.TRYWAIT P2, [UR4], R0 ;  /* 0x00000000ff0005a7 */ /* 0x0008a20008041104 */
[----:B------:R-:W-:Y:S02]  /*4120*/  ELECT P0, URZ, PT ;  /* 0x0000000000ff782f */ /* 0x000fe40003800000 */
[C---:B-----5:R-:W-:Y:S01]  /*4130*/  @P1 R2UR.BROADCAST UR4, R3.reuse ;  /* 0x00000000030412ca */ /* 0x060fe200008e0000 */
[----:B------:R-:W-:Y:S10]  /*4140*/  UIADD3 UR8, UPT, UPT, UR8, 0x68, URZ ;  /* 0x0000006808087890 */ /* 0x000ff4000fffe0ff */
[C---:B------:R-:W-:Y:S02]  /*4150*/  @P0 R2UR.BROADCAST UR12, R3.reuse ;  /* 0x00000000030c02ca */ /* 0x040fe400008e0000 */
[----:B------:R-:W-:Y:S01]  /*4160*/  ELECT P0, URZ, PT ;  /* 0x0000000000ff782f */ /* 0x000fe20003800000 */
[----:B------:R-:W-:Y:S01]  /*4170*/  UIADD3 UR14, UPT, UPT, UR14, -0x1, URZ ;  /* 0xffffffff0e0e7890 */ /* 0x000fe2000fffe0ff */
[----:B------:R-:W-:Y:S01]  /*4180*/  UMOV UR29, 0x40004040 ;  /* 0x40004040001d7882 */ /* 0x000fe20000000000 */
[----:B------:R-:W-:Y:S01]  /*4190*/  UMOV UR31, 0x40004040 ;  /* 0x40004040001f7882 */ /* 0x000fe20000000000 */
[----:B------:R-:W-:Y:S01]  /*41a0*/  UMOV UR39, 0x40004040 ;  /* 0x4000404000277882 */ /* 0x000fe20000000000 */
[----:B------:R-:W-:Y:S01]  /*41b0*/  UMOV UR37, 0x40004040 ;  /* 0x4000404000257882 */ /* 0x000fe20000000000 */
[----:B------:R-:W-:Y:S01]  /*41c0*/  UMOV UR35, 0x40004040 ;  /* 0x4000404000237882 */ /* 0x000fe20000000000 */
[----:B------:R-:W-:Y:S01]  /*41d0*/  UMOV UR33, 0x40004040 ;  /* 0x4000404000217882 */ /* 0x000fe20000000000 */
[----:B------:R3:W-:Y:S01]  /*41e0*/  UTCHMMA gdesc[UR28], gdesc[UR30], tmem[UR4], tmem[UR26], idesc[UR27], UP4 ;  /* 0x00ff1a1e1c0075ea */ /* 0x0007e2000a000004 */
[----:B------:R-:W-:Y:S02]  /*41f0*/  UPLOP3.LUT UP4, UPT, UPT, UPT, UPT, 0x80, 0x8 ;  /* 0x000000000008789c */ /* 0x000fe40003f8f070 */
[----:B------:R1:W-:Y:S01]  /*4200*/  UTCHMMA gdesc[UR38], gdesc[UR36], tmem[UR12], tmem[UR24], idesc[UR25], UPT ;  /* 0x00ff1824260075ea */ /* 0x0003e2000b80000c */
[----:B------:R-:W-:Y:S01]  /*4210*/  UMOV UR13, UR16 ;  /* 0x00000010000d7c82 */ /* 0x000fe20008000000 */
[----:B---3--:R-:W-:Y:S01]  /*4220*/  UIADD3 UR28, UPT, UPT, UR28, 0x180, URZ ;  /* 0x000001801c1c7890 */ /* 0x008fe2000fffe0ff */
[C---:B------:R-:W-:Y:S02]  /*4230*/  @P0 R2UR.BROADCAST UR4, R3.reuse ;  /* 0x00000000030402ca */ /* 0x040fe400008e0000 */
[----:B------:R-:W-:Y:S11]  /*4240*/  ELECT P0, URZ, PT ;  /* 0x0000000000ff782f */ /* 0x000ff60003800000 */
[----:B------:R-:W-:Y:S02]  /*4250*/  @!UPT UIADD3 URZ, UPT, UPT, URZ, URZ, URZ ;  /* 0x000000fffffff290 */ /* 0x000fe4000fffe0ff */
[----:B-1----:R-:W-:Y:S01]  /*4260*/  @P0 R2UR.BROADCAST UR12, R3 ;  /* 0x00000000030c02ca */ /* 0x002fe200008e0000 */
[----:B------:R-:W-:Y:S01]  /*4270*/  UIADD3 UR30, UPT, UPT, UR30, 0x180, URZ ;  /* 0x000001801e1e7890 */ /* 0x000fe2000fffe0ff */
[----:B------:R4:W-:Y:S11]  /*4280*/  UTCHMMA gdesc[UR34], gdesc[UR32], tmem[UR4], tmem[UR22], idesc[UR23], UPT ;  /* 0x00ff1620220075ea */ /* 0x0009f6000b800004 */
[----:B------:R4:W-:Y:S01]  /*4290*/  UTCHMMA gdesc[UR28], gdesc[UR30], tmem[UR12], tmem[UR20], idesc[UR21], UPT ;  /* 0x00ff141e1c0075ea */ /* 0x0009e2000b80000c */
[----:B------:R4:W-:Y:S01]  /*42a0*/  UTCBAR.MULTICAST [UR8], URZ, UR10 ;  /* 0x000000ff080073e9 */ /* 0x0009e2000800080a */
[----:B------:R-:W-:Y:S05]  /*42b0*/  BRA.U UP0, `(.L_x_69) ;  /* 0xfffffffd00347547 */ /* 0x000fea000b83ffff */
.L_x_66:
[----:B------:R-:W-:Y:S01]  /*42c0*/  UIADD3 UR17, UPT, UPT, UR17, 0x1, URZ ;  /* 0x0000000111117890 */ /* 0x000fe2000fffe0ff */
[----:B------:R-:W-:Y:S01]  /*42d0*/  LOP3.LUT P0, RZ, R6, 0x1, RZ, 0xc0, !PT ;  /* 0x0000000106ff7812 */ /* 0x000fe2000780c0ff */
[----:B------:R-:W-:Y:S01]  /*42e0*/  UIADD3 UR9, UPT, UPT, UR9, 0x120, URZ ;  /* 0x0000012009097890 */ /* 0x000fe2000fffe0ff */
[----:B------:R-:W-:Y:S01]  /*42f0*/  LOP3.LUT R10, R10, 0x1, RZ, 0x3c, !PT ;  /* 0x000000010a0a7812 */ /* 0x000fe200078e3cff */
[----:B------:R-:W-:-:S04]  /*4300*/  UISETP.NE.AND UP0, UPT, UR17, 0x2, UPT ;  /* 0x000000021100788c */ /* 0x000fc8000bf05270 */
[----:B----4-:R-:W-:Y:S02]  /*4310*/  USEL UR4, URZ, 0x1, UP0 ;  /* 0x00000001ff047887 */ /* 0x010fe40008000000 */
[----:B------:R-:W-:Y:S01]  /*4320*/  USEL UR17, UR17, URZ, UP0 ;  /* 0x000000ff11117287 */ /* 0x000fe20008000000 */
[----:B------:R3:W-:Y:S03]  /*4330*/  UTCBAR [UR9], URZ ;  /* 0x000000ff090073e9 */ /* 0x0007e600080000ff */
[----:B------:R-:W-:Y:S01]  /*4340*/  LOP3.LUT R11, R11, UR4, RZ, 0x3c, !PT ;  /* 0x000000040b0b7c12 */ /* 0x000fe2000f8e3cff */
[----:B------:R-:W-:Y:S07]  /*4350*/  @P0 BRA `(.L_x_70) ;  /* 0xfffffff800a40947 */ /* 0x000fee000383ffff */
[----:B------:R-:W4:Y:S01]  /*4360*/  S2UR UR4, SR_CgaCtaId ;  /* 0x00000000000479c3 */ /* 0x000f220000008800 */
[----:B------:R-:W-:Y:S01]  /*4370*/  ELECT P0, URZ, PT ;  /* 0x0000000000ff782f */ /* 0x000fe20003800000 */
[----:B--2---:R-:W-:Y:S01]  /*4380*/  IMAD.MOV.U32 R0, RZ, RZ, 0x1 ;  /* 0x00000001ff007424 */ /* 0x004fe200078e00ff */
[----:B------:R-:W-:Y:S01]  /*4390*/  UIADD3 UR7, UPT, UPT, UR7, 0x130, URZ ;  /* 0x0000013007077890 */ /* 0x000fe2000fffe0ff */
[----:B------:R-:W-:Y:S01]  /*43a0*/  SHF.L.U32 R3, R11, 0x1f, RZ ;  /* 0x0000001f0b037819 */ /* 0x000fe200000006ff */
[----:B------:R-:W-:-:S03]  /*43b0*/  UMOV UR5, 0x40 ;  /* 0x0000004000057882 */ /* 0x000fc60000000000 */
[----:B------:R-:W-:Y:S01]  /*43c0*/  UVIRTCOUNT.DEALLOC.SMPOOL 0x80 ;  /* 0x000000800000784c */ /* 0x000fe20000000000 */
[----:B----4-:R-:W-:Y:S02]  /*43d0*/  ULEA UR4, UR4, UR5, 0x18 ;  /* 0x0000000504047291 */ /* 0x010fe4000f8ec0ff */
[----:B------:R-:W-:-:S07]  /*43e0*/  ULEA UR5, UR17, UR7, 0x3 ;  /* 0x0000000711057291 */ /* 0x000fce000f8e18ff */
[----:B------:R2:W-:Y:S02]  /*43f0*/  @P0 STS.U8 [UR4+0x1c], R0 ;  /* 0x00001c00ff000988 */ /* 0x0005e40008000004 */
[----:B------:R-:W4:Y:S02]  /*4400*/  SYNCS.PHASECHK.TRANS64.TRYWAIT P0, [UR5], R3 ;  /* 0x00000003ff0075a7 */ /* 0x000f240008001105 */
[----:B--2-4-:R-:W-:Y:S05]  /*4410*/  @!P0 BRA `(.L_x_71) ;  /* 0x00000048003c8947 */ /* 0x014fea0003800000 */
.L_x_162:
[----:B------:R-:W-:-:S04]  /*4420*/  UIADD3 UR6, UPT, UPT, UR17, 0x1, URZ ;  /* 0x0000000111067890 */ /* 0x000fc8000fffe0ff */
[----:B------:R-:W-:-:S04]  /*4430*/  UISETP.NE.AND UP0, UPT, UR6, 0x2, UPT ;  /* 0x000000020600788c */ /* 0x000fc8000bf05270 */
[----:B------:R-:W-:Y:S02]  /*4440*/  USEL UR5, URZ, 0x1, UP0 ;  /* 0x00000001ff057887 */ /* 0x000fe40008000000 */
[----:B------:R-:W-:-:S04]  /*4450*/  USEL UR6, UR6, URZ, UP0 ;  /* 0x000000ff06067287 */ /* 0x000fc80008000000 */
[----:B------:R-:W-:Y:S01]  /*4460*/  ULEA UR6, UR6, UR7, 0x3 ;  /* 0x0000000706067291 */ /* 0x000fe2000f8e18ff */
[----:B--2---:R-:W-:-:S04]  /*4470*/  LOP3.LUT R3, R11, UR5, RZ, 0x3c, !PT ;  /* 0x000000050b037c12 */ /* 0x004fc8000f8e3cff */
[----:B------:R-:W-:-:S04]  /*4480*/  SHF.L.U32 R3, R3, 0x1f, RZ ;  /* 0x0000001f03037819 */ /* 0x000fc800000006ff */
[----:B------:R-:W2:Y:S02]  /*4490*/  SYNCS.PHASECHK.TRANS64.TRYWAIT P0, [UR6], R3 ;  /* 0x00000003ff0075a7 */ /* 0x000ea40008001106 */
[----:B--2---:R-:W-:Y:S05]  /*44a0*/  @!P0 BRA `(.L_x_72) ;  /* 0x0000004800308947 */ /* 0x004fea0003800000 */
.L_x_164:
[----:B------:R-:W-:Y:S01]  /*44b0*/  NOP ;  /* 0x0000000000007918 */ /* 0x000fe20000000000 */
[----:B--2---:R-:W2:Y:S01]  /*44c0*/  LDS R0, [UR4+0x14] ;  /* 0x00001404ff007984 */ /* 0x004ea20008000800 */
[----:B------:R-:W-:Y:S01]  /*44d0*/  LOP3.LUT R2, R2, 0xffff, RZ, 0xc0, !PT ;  /* 0x0000ffff02027812 */ /* 0x000fe200078ec0ff */
[----:B------:R-:W-:Y:S02]  /*44e0*/  IMAD.MOV.U32 R3, RZ, RZ, 0xffff ;  /* 0x0000ffffff037424 */ /* 0x000fe400078e00ff */
[----:B------:R-:W-:Y:S01]  /*44f0*/  IMAD.MOV.U32 R5, RZ, RZ, 0x1 ;  /* 0x00000001ff057424 */ /* 0x000fe200078e00ff */
[----:B------:R-:W-:-:S04]  /*4500*/  SHF.R.U32.HI R2, RZ, 0x5, R2 ;  /* 0x00000005ff027819 */ /* 0x000fc80000011602 */
[-C--:B------:R-:W-:Y:S02]  /*4510*/  SHF.L.U32 R3, R3, R2.reuse, RZ ;  /* 0x0000000203037219 */ /* 0x080fe400000006ff */
[----:B------:R-:W-:Y:S02]  /*4520*/  SHF.L.U32 R5, R5, R2, RZ ;  /* 0x0000000205057219 */ /* 0x000fe400000006ff */
[----:B--2---:R-:W-:-:S04]  /*4530*/  LOP3.LUT R0, R0, R3, RZ, 0xc0, !PT ;  /* 0x0000000300007212 */ /* 0x004fc800078ec0ff */
[----:B------:R-:W-:-:S13]  /*4540*/  ISETP.NE.AND P0, PT, R0, R3, PT ;  /* 0x000000030000720c */ /* 0x000fda0003f05270 */
[----:B------:R-:W-:Y:S05]  /*4550*/  @P0 BRA `(.L_x_73) ;  /* 0x00000000005c0947 */ /* 0x000fea0003800000 */
[----:B------:R-:W2:Y:S02]  /*4560*/  LDS R0, [UR4+0x18] ;  /* 0x00001804ff007984 */ /* 0x000ea40008000800 */
[----:B--2---:R-:W-:-:S04]  /*4570*/  LOP3.LUT R0, R0, R5, RZ, 0xc0, !PT ;  /* 0x0000000500007212 */ /* 0x004fc800078ec0ff */
[----:B------:R-:W-:-:S13]  /*4580*/  ISETP.NE.AND P0, PT, R0, R5, PT ;  /* 0x000000050000720c */ /* 0x000fda0003f05270 */
[----:B------:R-:W-:Y:S05]  /*4590*/  @P0 BRA `(.L_x_74) ;  /* 0x0000000000400947 */ /* 0x000fea0003800000 */
[----:B------:R-:W-:Y:S01]  /*45a0*/  R2UR UR8, R3 ;  /* 0x00000000030872ca */ /* 0x000fe200000e0000 */
[----:B------:R-:W2:Y:S01]  /*45b0*/  S2R R2, SR_LANEID ;  /* 0x0000000000027919 */ /* 0x000ea20000000000 */
[----:B------:R-:W-:Y:S01]  /*45c0*/  LOP3.LUT R5, RZ, R5, RZ, 0x33, !PT ;  /* 0x00000005ff057212 */ /* 0x000fe200078e33ff */
[----:B------:R-:W-:Y:S02]  /*45d0*/  VOTEU.ANY UR7, UPT, PT ;  /* 0x0000000000077886 */ /* 0x000fe400038e0100 */
[----:B------:R-:W-:Y:S01]  /*45e0*/  UFLO.U32 UR7, UR7 ;  /* 0x00000007000772bd */ /* 0x000fe200080e0000 */
[----:B------:R-:W4:Y:S07]  /*45f0*/  REDUX UR5, R5 ;  /* 0x00000000050573c4 */ /* 0x000f2e0000000000 */
[----:B------:R-:W-:-:S06]  /*4600*/  ULOP3.LUT UR8, URZ, UR8, URZ, 0x33, !UPT ;  /* 0x00000008ff087292 */ /* 0x000fcc000f8e33ff */
[----:B------:R-:W-:-:S04]  /*4610*/  IMAD.U32 R0, RZ, RZ, UR8 ;  /* 0x00000008ff007e24 */ /* 0x000fc8000f8e00ff */
[----:B------:R-:W1:Y:S02]  /*4620*/  REDUX UR6, R0 ;  /* 0x00000000000673c4 */ /* 0x000e640000000000 */
[----:B------:R1:W-:Y:S01]  /*4630*/  UTCATOMSWS.AND URZ, UR8 ;  /* 0x0000000800ff79e3 */ /* 0x0003e20008000000 */
[----:B--2---:R-:W-:Y:S01]  /*4640*/  ISETP.EQ.U32.AND P0, PT, R2, UR7, PT ;  /* 0x0000000702007c0c */ /* 0x004fe2000bf02070 */
[----:B----4-:R-:W-:Y:S02]  /*4650*/  IMAD.U32 R2, RZ, RZ, UR5 ;  /* 0x00000005ff027e24 */ /* 0x010fe4000f8e00ff */
[----:B-1----:R-:W-:-:S10]  /*4660*/  IMAD.U32 R3, RZ, RZ, UR6 ;  /* 0x00000006ff037e24 */ /* 0x002fd4000f8e00ff */
[----:B------:R1:W-:Y:S04]  /*4670*/  @P0 ATOMS.AND RZ, [UR4+0x14], R3 ;  /* 0x00001403ffff098c */ /* 0x0003e8000a800004 */
[----:B------:R1:W-:Y:S01]  /*4680*/  @P0 ATOMS.AND RZ, [UR4+0x18], R2 ;  /* 0x00001802ffff098c */ /* 0x0003e2000a800004 */
[----:B------:R-:W-:Y:S05]  /*4690*/  BRA `(.L_x_75) ;  /* 0x0000000000147947 */ /* 0x000fea0003800000 */
.L_x_74:
[----:B------:R-:W-:Y:S02]  /*46a0*/  MOV R2, 0x46c0 ;  /* 0x000046c000027802 */ /* 0x000fe40000000f00 */
[----:B-1-3-5:R-:W-:Y:S05]  /*46b0*/  CALL.REL.NOINC `($__internal_0_$__cuda_sm10x_tcgen05_guardrail_trap_col_being_dealloced_not_returned_by_alloc) ;  /* 0x0000004800a87944 */ /* 0x02afea0003c00000 */
[----:B------:R-:W-:Y:S05]  /*46c0*/  BRA `(.L_x_75) ;  /* 0x0000000000087947 */ /* 0x000fea0003800000 */
.L_x_73:
[----:B------:R-:W-:Y:S02]  /*46d0*/  MOV R2, 0x46f0 ;  /* 0x000046f000027802 */ /* 0x000fe40000000f00 */
[----:B-1-3-5:R-:W-:Y:S05]  /*46e0*/  CALL.REL.NOINC `($__internal_2_$__cuda_sm10x_tcgen05_guardrail_trap_unallocated_columns_being_dealloced) ;  /* 0x0000004800b47944 */ /* 0x02afea0003c00000 */
.L_x_75:
[----:B------:R-:W-:Y:S01]  /*46f0*/  NOP ;  /* 0x0000000000007918 */ /* 0x000fe20000000000 */
[----:B---3--:R-:W-:Y:S05]  /*4700*/  EXIT ;  /* 0x000000000000794d */ /* 0x008fea0003800000 */
.L_x_59:
[----:B------:R-:W2:Y:S01]  /*4710*/  LDC R3, c[0x0][0x384] ;  /* 0x0000e100ff037b82 */ /* 0x000ea20000000800 */
[----:B------:R-:W-:Y:S01]  /*4720*/  UISETP.NE.OR UP6, UPT, UR4, 0x3, !UP6 ;  /* 0x000000030400788c */ /* 0x000fe2000f7c5670 */
[----:B--2---:R-:W-:-:S08]  /*4730*/  IADD3 R3, PT, PT, R3, 0x3f, RZ ;  /* 0x0000003f03037810 */ /* 0x004fd00007ffe0ff */
[----:B------:R-:W-:Y:S05]  /*4740*/  BRA.U UP6, `(.L_x_76) ;  /* 0x00000015060c7547 */ /* 0x000fea000b800000 */
[----:B------:R-:W2:Y:S01]  /*4750*/  LDC R25, c[0x0][0x38c] ;  /* 0x0000e300ff197b82 */ /* 0x000ea20000000800 */
[----:B------:R-:W3:Y:S01]  /*4760*/  LDCU.64 UR6, c[0x0][0x988] ;  /* 0x00013100ff0677ac */ /* 0x000ee20008000a00 */
[----:B------:R-:W-:Y:S01]  /*4770*/  SHF.R.S32.HI R8, RZ, 0x1f, R3 ;  /* 0x0000001fff087819 */ /* 0x000fe20000011403 */
[----:B------:R-:W-:Y:S01]  /*4780*/  IMAD.MOV.U32 R40, RZ, RZ, 0x1 ;  /* 0x00000001ff287424 */ /* 0x000fe200078e00ff */
[----:B------:R-:W4:Y:S02]  /*4790*/  LDCU.64 UR4, c[0x0][0x990] ;  /* 0x00013200ff0477ac */ /* 0x000f240008000a00 */
[----:B-----5:R-:W-:Y:S01]  /*47a0*/  LEA.HI R33, R8, R3, RZ, 0x6 ;  /* 0x0000000308217211 */ /* 0x020fe200078f30ff */
[----:B------:R-:W-:Y:S01]  /*47b0*/  IMAD.MOV.U32 R31, RZ, RZ, RZ ;  /* 0x000000ffff1f7224 */ /* 0x000fe200078e00ff */
[----:B------:R-:W1:Y:S01]  /*47c0*/  LDC R27, c[0x0][0x388] ;  /* 0x0000e200ff1b7b82 */ /* 0x000e620000000800 */
[----:B------:R-:W-:Y:S01]  /*47d0*/  UMOV UR17, 0x400 ;  /* 0x0000040000117882 */ /* 0x000fe20000000000 */
[----:B------:R-:W-:Y:S01]  /*47e0*/  IMAD.MOV.U32 R30, RZ, RZ, 0x1000 ;  /* 0x00001000ff1e7424 */ /* 0x000fe200078e00ff */
[----:B------:R-:W-:Y:S01]  /*47f0*/  ULEA UR17, UR46, UR17, 0x18 ;  /* 0x000000112e117291 */ /* 0x000fe2000f8ec0ff */
[----:B------:R-:W-:Y:S01]  /*4800*/  SHF.R.S32.HI R33, RZ, 0x6, R33 ;  /* 0x00000006ff217819 */ /* 0x000fe20000011421 */
[----:B------:R-:W-:-:S02]  /*4810*/  USEL UR18, URZ, 0x1, UP5 ;  /* 0x00000001ff127887 */ /* 0x000fc4000a800000 */
[----:B------:R-:W-:Y:S01]  /*4820*/  UIADD3 UR16, UPT, UPT, UR17, 0x118, URZ ;  /* 0x0000011811107890 */ /* 0x000fe2000fffe0ff */
[----:B------:R-:W1:Y:S01]  /*4830*/  LDC R0, c[0x0][0xc30] ;  /* 0x00030c00ff007b82 */ /* 0x000e620000000800 */
[----:B------:R-:W-:Y:S02]  /*4840*/  UPLOP3.LUT UP2, UPT, UPT, UPT, UPT, 0x40, 0x4 ;  /* 0x000000000004789c */ /* 0x000fe40003f4e870 */
[----:B---3--:R-:W-:Y:S02]  /*4850*/  UISETP.NE.U32.AND UP1, UPT, UR6, URZ, UPT ;  /* 0x000000ff0600728c */ /* 0x008fe4000bf25070 */
[----:B------:R-:W-:Y:S02]  /*4860*/  UPRMT UR16, URZ, 0x654, UR16 ;  /* 0x00000654ff107896 */ /* 0x000fe40008000010 */
[----:B------:R-:W-:Y:S01]  /*4870*/  UISETP.NE.AND.EX UP1, UPT, UR7, URZ, UPT, UP1 ;  /* 0x000000ff0700728c */ /* 0x000fe2000bf25310 */
[----:B------:R-:W3:Y:S01]  /*4880*/  LDC R29, c[0x0][0x370] ;  /* 0x0000dc00ff1d7b82 */ /* 0x000ee20000000800 */
[C---:B--2---:R-:W-:Y:S01]  /*4890*/  R2UR UR7, R25.reuse ;  /* 0x00000000190772ca */ /* 0x044fe200000e0000 */
[----:B----4-:R-:W-:Y:S01]  /*48a0*/  UISETP.NE.U32.AND UP4, UPT, UR4, URZ, UPT ;  /* 0x000000ff0400728c */ /* 0x010fe2000bf85070 */
[----:B------:R-:W-:Y:S01]  /*48b0*/  R2UR UR6, R25 ;  /* 0x00000000190672ca */ /* 0x000fe200000e0000 */
[----:B------:R-:W-:-:S02]  /*48c0*/  UMOV UR20, URZ ;  /* 0x000000ff00147c82 */ /* 0x000fc40008000000 */
[----:B------:R-:W-:Y:S02]  /*48d0*/  UISETP.NE.AND.EX UP4, UPT, UR5, URZ, UPT, UP4 ;  /* 0x000000ff0500728c */ /* 0x000fe4000bf85340 */
[----:B------:R-:W2:Y:S01]  /*48e0*/  LDC R2, c[0x0][0xc0c] ;  /* 0x00030300ff027b82 */ /* 0x000ea20000000800 */
[----:B-1----:R-:W-:-:S07]  /*48f0*/  R2UR UR15, R27 ;  /* 0x000000001b0f72ca */ /* 0x002fce00000e0000 */
[----:B------:R-:W1:Y:S01]  /*4900*/  LDC R24, c[0x0][0xc20] ;  /* 0x00030800ff187b82 */ /* 0x000e620000000800 */
[----:B------:R-:W-:-:S07]  /*4910*/  ISETP.NE.AND P1, PT, R0, 0x1, PT ;  /* 0x000000010000780c */ /* 0x000fce0003f25270 */
[----:B------:R-:W4:Y:S08]  /*4920*/  LDC.64 R36, c[0x0][0x348] ;  /* 0x0000d200ff247b82 */ /* 0x000f300000000a00 */
[----:B------:R-:W1:Y:S08]  /*4930*/  LDC.64 R16, c[0x0][0xc10] ;  /* 0x00030400ff107b82 */ /* 0x000e700000000a00 */
[----:B------:R-:W1:Y:S08]  /*4940*/  LDC.64 R6, c[0x0][0xc18] ;  /* 0x00030600ff067b82 */ /* 0x000e700000000a00 */
[----:B------:R-:W1:Y:S08]  /*4950*/  LDC.64 R4, c[0x0][0xc28] ;  /* 0x00030a00ff047b82 */ /* 0x000e700000000a00 */
[----:B--23--:R-:W1:Y:S02]  /*4960*/  LDC R28, c[0x0][0x374] ;  /* 0x0000dd00ff1c7b82 */ /* 0x00ce640000000800 */
.L_x_85:
[-C--:B------:R-:W-:Y:S02]  /*4970*/  IABS R3, R33.reuse ;  /* 0x0000002100037213 */ /* 0x080fe40000000000 */
[----:B------:R-:W-:Y:S02]  /*4980*/  SHF.L.U32 R0, R31, 0x1f, RZ ;  /* 0x0000001f1f007819 */ /* 0x000fe400000006ff */
[----:B--2---:R-:W2:Y:S01]  /*4990*/  I2F.RP R12, R3 ;  /* 0x00000003000c7306 */ /* 0x004ea20000209400 */
[----:B------:R-:W-:Y:S01]  /*49a0*/  IABS R11, R33 ;  /* 0x00000021000b7213 */ /* 0x000fe20000000000 */
[----:B------:R-:W3:Y:S04]  /*49b0*/  SYNCS.PHASECHK.TRANS64.TRYWAIT P2, [UR17+0x110], R0 ;  /* 0x00011000ff0075a7 */ /* 0x000ee80008041111 */
[----:B------:R-:W-:Y:S04]  /*49c0*/  IMAD.MOV R11, RZ, RZ, -R11 ;  /* 0x000000ffff0b7224 */ /* 0x000fe800078e0a0b */
[----:B--2---:R-:W2:Y:S02]  /*49d0*/  MUFU.RCP R9, R12 ;  /* 0x0000000c00097308 */ /* 0x004ea40000001000 */
[----:B--2---:R-:W-:Y:S01]  /*49e0*/  VIADD R14, R9, 0xffffffe ;  /* 0x0ffffffe090e7836 */ /* 0x004fe20000000000 */
[----:B------:R-:W-:Y:S07]  /*49f0*/  IABS R9, R27 ;  /* 0x0000001b00097213 */ /* 0x000fee0000000000 */
[----:B------:R-:W2:Y:S10]  /*4a00*/  F2I.FTZ.U32.TRUNC.NTZ R15, R14 ;  /* 0x0000000e000f7305 */ /* 0x000eb4000021f000 */
[----:B------:R-:W5:Y:S01]  /*4a10*/  I2F.RP R12, R9 ;  /* 0x00000009000c7306 */ /* 0x000f620000209400 */
[--C-:B--2---:R-:W-:Y:S02]  /*4a20*/  IMAD.MOV R10, RZ, RZ, -R15.reuse ;  /* 0x000000ffff0a7224 */ /* 0x104fe400078e0a0f */
[----:B------:R-:W-:Y:S02]  /*4a30*/  IMAD.MOV.U32 R14, RZ, RZ, RZ ;  /* 0x000000ffff0e7224 */ /* 0x000fe400078e00ff */
[----:B------:R-:W-:Y:S01]  /*4a40*/  IMAD R21, R10, R3, RZ ;  /* 0x000000030a157224 */ /* 0x000fe200078e02ff */
[----:B------:R-:W-:Y:S04]  /*4a50*/  IABS R10, R18 ;  /* 0x00000012000a7213 */ /* 0x000fe80000000000 */
[----:B-----5:R-:W2:Y:S01]  /*4a60*/  MUFU.RCP R12, R12 ;  /* 0x0000000c000c7308 */ /* 0x020ea20000001000 */
[----:B------:R-:W-:Y:S06]  /*4a70*/  IMAD.HI.U32 R15, R15, R21, R14 ;  /* 0x000000150f0f7227 */ /* 0x000fec00078e000e */
[----:B------:R-:W-:Y:S04]  /*4a80*/  IMAD.HI.U32 R34, R15, R10, RZ ;  /* 0x0000000a0f227227 */ /* 0x000fe800078e00ff */
[----:B------:R-:W-:Y:S05]  /*4a90*/  IMAD R10, R34, R11, R10 ;  /* 0x0000000b220a7224 */ /* 0x000fea00078e020a */
[----:B------:R-:W-:Y:S01]  /*4aa0*/  ISETP.GT.U32.AND P3, PT, R3, R10, PT ;  /* 0x0000000a0300720c */ /* 0x000fe20003f64070 */
[----:B--2---:R-:W-:Y:S04]  /*4ab0*/  VIADD R14, R12, 0xffffffe ;  /* 0x0ffffffe0c0e7836 */ /* 0x004fe80000000000 */
[----:B------:R-:W2:Y:S08]  /*4ac0*/  F2I.FTZ.U32.TRUNC.NTZ R11, R14 ;  /* 0x0000000e000b7305 */ /* 0x000eb0000021f000 */
[-C--:B------:R-:W-:Y:S01]  /*4ad0*/  @!P3 IADD3 R10, PT, PT, R10, -R3.reuse, RZ ;  /* 0x800000030a0ab210 */ /* 0x080fe20007ffe0ff */
[----:B------:R-:W-:Y:S01]  /*4ae0*/  @!P3 VIADD R34, R34, 0x1 ;  /* 0x000000012222b836 */ /* 0x000fe20000000000 */
[----:B------:R-:W-:Y:S02]  /*4af0*/  ISETP.NE.AND P3, PT, R33, RZ, PT ;  /* 0x000000ff2100720c */ /* 0x000fe40003f65270 */
[----:B------:R-:W-:Y:S01]  /*4b00*/  ISETP.GE.U32.AND P4, PT, R10, R3, PT ;  /* 0x000000030a00720c */ /* 0x000fe20003f86070 */
[----:B------:R-:W-:Y:S01]  /*4b10*/  IMAD.MOV.U32 R10, RZ, RZ, RZ ;  /* 0x000000ffff0a7224 */ /* 0x000fe200078e00ff */
[----:B------:R-:W-:Y:S04]  /*4b20*/  LOP3.LUT R3, R18, R33, RZ, 0x3c, !PT ;  /* 0x0000002112037212 */ /* 0x000fe800078e3cff */
[----:B------:R-:W-:Y:S02]  /*4b30*/  ISETP.GE.AND P0, PT, R3, RZ, PT ;  /* 0x000000ff0300720c */ /* 0x000fe40003f06270 */
[----:B--2---:R-:W-:Y:S05]  /*4b40*/  IADD3 R3, PT, PT, RZ, -R11, RZ ;  /* 0x8000000bff037210 */ /* 0x004fea0007ffe0ff */
[----:B------:R-:W-:Y:S02]  /*4b50*/  @P4 VIADD R34, R34, 0x1 ;  /* 0x0000000122224836 */ /* 0x000fe40000000000 */
[----:B------:R-:W-:Y:S04]  /*4b60*/  IMAD R3, R3, R9, RZ ;  /* 0x0000000903037224 */ /* 0x000fe800078e02ff */
[----:B------:R-:W-:Y:S01]  /*4b70*/  @!P0 IMAD.MOV R34, RZ, RZ, -R34 ;  /* 0x000000ffff228224 */ /* 0x000fe200078e0a22 */
[----:B------:R-:W-:Y:S01]  /*4b80*/  @!P3 LOP3.LUT R34, RZ, R33, RZ, 0x33, !PT ;  /* 0x00000021ff22b212 */ /* 0x000fe200078e33ff */
[----:B------:R-:W-:Y:S01]  /*4b90*/  IMAD.HI.U32 R3, R11, R3, R10 ;  /* 0x000000030b037227 */ /* 0x000fe200078e000a */
[----:B------:R-:W-:Y:S02]  /*4ba0*/  IABS R10, R25 ;  /* 0x00000019000a7213 */ /* 0x000fe40000000000 */
[----:B------:R-:W-:Y:S02]  /*4bb0*/  IABS R12, R34 ;  /* 0x00000022000c7213 */ /* 0x000fe40000000000 */
[----:B------:R-:W2:Y:S01]  /*4bc0*/  I2F.RP R11, R10 ;  /* 0x0000000a000b7306 */ /* 0x000ea20000209400 */
[----:B------:R-:W-:Y:S02]  /*4bd0*/  ISETP.NE.AND P3, PT, R27, RZ, PT ;  /* 0x000000ff1b00720c */ /* 0x000fe40003f65270 */
[----:B------:R-:W-:Y:S05]  /*4be0*/  IMAD.HI.U32 R32, R3, R12, RZ ;  /* 0x0000000c03207227 */ /* 0x000fea00078e00ff */
[----:B------:R-:W-:Y:S05]  /*4bf0*/  IADD3 R3, PT, PT, -R32, RZ, RZ ;  /* 0x000000ff20037210 */ /* 0x000fea0007ffe1ff */
[C---:B------:R-:W-:Y:S01]  /*4c00*/  IMAD R12, R9.reuse, R3, R12 ;  /* 0x00000003090c7224 */ /* 0x040fe200078e020c */
[----:B------:R-:W-:Y:S01]  /*4c10*/  LOP3.LUT R3, R34, R27, RZ, 0x3c, !PT ;  /* 0x0000001b22037212 */ /* 0x000fe200078e3cff */
[----:B--2---:R-:W2:Y:S03]  /*4c20*/  MUFU.RCP R11, R11 ;  /* 0x0000000b000b7308 */ /* 0x004ea60000001000 */
[----:B------:R-:W-:Y:S11]  /*4c30*/  ISETP.GT.U32.AND P0, PT, R9, R12, PT ;  /* 0x0000000c0900720c */ /* 0x000ff60003f04070 */
[----:B------:R-:W-:Y:S02]  /*4c40*/  @!UPT UIADD3 URZ, UPT, UPT, URZ, URZ, URZ ;  /* 0x000000fffffff290 */ /* 0x000fe4000fffe0ff */
[----:B------:R-:W-:Y:S01]  /*4c50*/  @!P0 IMAD.IADD R12, R12, 0x1, -R9 ;  /* 0x000000010c0c8824 */ /* 0x000fe200078e0a09 */
[----:B------:R-:W-:Y:S02]  /*4c60*/  @!P0 IADD3 R32, PT, PT, R32, 0x1, RZ ;  /* 0x0000000120208810 */ /* 0x000fe40007ffe0ff */
[----:B------:R-:W-:Y:S02]  /*4c70*/  ISETP.GE.AND P0, PT, R3, RZ, PT ;  /* 0x000000ff0300720c */ /* 0x000fe40003f06270 */
[----:B------:R-:W-:Y:S01]  /*4c80*/  ISETP.GE.U32.AND P4, PT, R12, R9, PT ;  /* 0x000000090c00720c */ /* 0x000fe20003f86070 */
[----:B--2---:R-:W-:Y:S06]  /*4c90*/  VIADD R9, R11, 0xffffffe ;  /* 0x0ffffffe0b097836 */ /* 0x004fec0000000000 */
[----:B------:R-:W2:Y:S06]  /*4ca0*/  F2I.FTZ.U32.TRUNC.NTZ R9, R9 ;  /* 0x0000000900097305 */ /* 0x000eac000021f000 */
[----:B------:R-:W-:Y:S01]  /*4cb0*/  @P4 VIADD R32, R32, 0x1 ;  /* 0x0000000120204836 */ /* 0x000fe20000000000 */
[----:B---3--:R-:W-:Y:S06]  /*4cc0*/  @!P2 BRA `(.L_x_77) ;  /* 0x000000400040a947 */ /* 0x008fec0003800000 */
.L_x_166:
[----:B--2---:R-:W-:Y:S01]  /*4cd0*/  MOV R15, R9 ;  /* 0x00000009000f7202 */ /* 0x004fe20000000f00 */
[----:B------:R-:W2:Y:S01]  /*4ce0*/  LDS.128 R20, [UR17+0x150] ;  /* 0x00015011ff147984 */ /* 0x000ea20008000c00 */
[----:B---3--:R-:W-:Y:S02]  /*4cf0*/  IMAD.MOV R0, RZ, RZ, -R9 ;  /* 0x000000ffff007224 */ /* 0x008fe400078e0a09 */
[----:B------:R-:W-:Y:S01]  /*4d00*/  @!P0 IMAD.MOV R32, RZ, RZ, -R32 ;  /* 0x000000ffff208224 */ /* 0x000fe200078e0a20 */
[----:B------:R-:W-:Y:S01]  /*4d10*/  @!P3 LOP3.LUT R32, RZ, R27, RZ, 0x33, !PT ;  /* 0x0000001bff20b212 */ /* 0x000fe200078e33ff */
[----:B------:R-:W-:Y:S01]  /*4d20*/  IMAD R0, R0, R10, RZ ;  /* 0x0000000a00007224 */ /* 0x000fe200078e02ff */
[----:B------:R-:W-:Y:S01]  /*4d30*/  ISETP.GE.AND P0, PT, R26, 0x1, PT ;  /* 0x000000011a00780c */ /* 0x000fe20003f06270 */
[----:B------:R-:W-:Y:S01]  /*4d40*/  IMAD.MOV.U32 R14, RZ, RZ, RZ ;  /* 0x000000ffff0e7224 */ /* 0x000fe200078e00ff */
[----:B------:R-:W-:Y:S01]  /*4d50*/  IABS R3, R32 ;  /* 0x0000002000037213 */ /* 0x000fe20000000000 */
[----:B------:R-:W-:Y:S01]  /*4d60*/  @!PT LDS RZ, [RZ] ;  /* 0x00000000fffff984 */ /* 0x000fe20000000800 */
[----:B------:R-:W-:Y:S01]  /*4d70*/  @!PT LDS RZ, [RZ] ;  /* 0x00000000fffff984 */ /* 0x000fe20000000800 */
[----:B------:R-:W-:Y:S01]  /*4d80*/  @!PT LDS RZ, [RZ] ;  /* 0x00000000fffff984 */ /* 0x000fe20000000800 */
[----:B------:R-:W-:Y:S01]  /*4d90*/  @!PT LDS RZ, [RZ] ;  /* 0x00000000fffff984 */ /* 0x000fe20000000800 */
[----:B------:R3:W-:Y:S06]  /*4da0*/  MEMBAR.ALL.CTA ;  /* 0x0000000000007992 */ /* 0x0007ec0000008000 */
[----:B---3--:R-:W3:Y:S01]  /*4db0*/  FENCE.VIEW.ASYNC.S ;  /* 0x00000000000073c6 */ /* 0x008ee20000000000 */
[----:B------:R-:W-:Y:S01]  /*4dc0*/  LOP3.LUT R38, R32, R25, RZ, 0x3c, !PT ;  /* 0x0000001920267212 */ /* 0x000fe200078e3cff */
[----:B------:R-:W-:Y:S06]  /*4dd0*/  IMAD.HI.U32 R0, R9, R0, R14 ;  /* 0x0000000009007227 */ /* 0x000fec00078e000e */
[----:B------:R-:W-:Y:S04]  /*4de0*/  IMAD.HI.U32 R39, R0, R3, RZ ;  /* 0x0000000300277227 */ /* 0x000fe800078e00ff */
[----:B------:R-:W-:Y:S04]  /*4df0*/  IMAD.MOV R0, RZ, RZ, -R39 ;  /* 0x000000ffff007224 */ /* 0x000fe800078e0a27 */
[C---:B------:R-:W-:Y:S05]  /*4e00*/  IMAD R3, R10.reuse, R0, R3 ;  /* 0x000000000a037224 */ /* 0x040fea00078e0203 */
[----:B------:R-:W-:Y:S01]  /*4e10*/  ISETP.GT.U32.AND P4, PT, R10, R3, PT ;  /* 0x000000030a00720c */ /* 0x000fe20003f84070 */
[----:B---3--:R-:W-:Y:S01]  /*4e20*/  SYNCS.ARRIVE.TRANS64.RED.A1T0 RZ, [UR16], RZ ;  /* 0x000000ffffff79a7 */ /* 0x008fe20008100410 */
[----:B--2---:R-:W-:Y:S11]  /*4e30*/  LOP3.LUT P3, RZ, R22, 0x1, RZ, 0xc0, !PT ;  /* 0x0000000116ff7812 */ /* 0x004ff6000786c0ff */
[-C--:B------:R-:W-:Y:S04]  /*4e40*/  @!P4 IADD3 R3, PT, PT, R3, -R10.reuse, RZ ;  /* 0x8000000a0303c210 */ /* 0x080fe80007ffe0ff */
[----:B------:R-:W-:Y:S02]  /*4e50*/  ISETP.GE.U32.AND P5, PT, R3, R10, PT ;  /* 0x0000000a0300720c */ /* 0x000fe40003fa6070 */
[----:B------:R-:W-:Y:S02]  /*4e60*/  @P3 MOV R13, R20 ;  /* 0x00000014000d3202 */ /* 0x000fe40000000f00 */
[----:B------:R-:W-:Y:S01]  /*4e70*/  @P3 LOP3.LUT R8, R21, 0xffff, RZ, 0xc0, !PT ;  /* 0x0000ffff15083812 */ /* 0x000fe200078ec0ff */
[----:B------:R-:W-:Y:S08]  /*4e80*/  @!P0 BRA `(.L_x_78) ;  /* 0x0000000000a48947 */ /* 0x000ff00003800000 */
[----:B-1----:R-:W-:Y:S01]  /*4e90*/  IMAD.HI.U32 R41, R28, R7, RZ ;  /* 0x000000071c297227 */ /* 0x002fe200078e00ff */
[----:B------:R-:W-:Y:S02]  /*4ea0*/  ISETP.NE.AND P0, PT, R6, 0x1, PT ;  /* 0x000000010600780c */ /* 0x000fe40003f05270 */
[----:B------:R-:W-:Y:S01]  /*4eb0*/  ISETP.NE.AND P2, PT, R26, 0x1, PT ;  /* 0x000000011a00780c */ /* 0x000fe20003f45270 */
[----:B------:R-:W-:Y:S01]  /*4ec0*/  IMAD.HI.U32 R42, R29, R16, RZ ;  /* 0x000000101d2a7227 */ /* 0x000fe200078e00ff */
[----:B------:R-:W-:Y:S02]  /*4ed0*/  SHF.R.U32.HI R41, RZ, R24, R41 ;  /* 0x00000018ff297219 */ /* 0x000fe40000011629 */
[----:B------:R-:W-:Y:S01]  /*4ee0*/  ISETP.NE.AND P6, PT, R2, 0x1, PT ;  /* 0x000000010200780c */ /* 0x000fe20003fc5270 */
[----:B------:R-:W-:Y:S01]  /*4ef0*/  IMAD.HI.U32 R44, R13, R16, RZ ;  /* 0x000000100d2c7227 */ /* 0x000fe200078e00ff */
[----:B------:R-:W-:Y:S02]  /*4f00*/  SHF.R.U32.HI R42, RZ, R17, R42 ;  /* 0x00000011ff2a7219 */ /* 0x000fe4000001162a */
[----:B------:R-:W-:Y:S01]  /*4f10*/  SEL R3, R28, R41, !P0 ;  /* 0x000000291c037207 */ /* 0x000fe20004000000 */
[C---:B------:R-:W-:Y:S01]  /*4f20*/  IMAD.HI.U32 R41, R8.reuse, R7, RZ ;  /* 0x0000000708297227 */ /* 0x040fe200078e00ff */
[----:B------:R-:W-:Y:S02]  /*4f30*/  SEL R11, R29, R42, !P6 ;  /* 0x0000002a1d0b7207 */ /* 0x000fe40007000000 */
[----:B------:R-:W-:Y:S01]  /*4f40*/  SHF.R.U32.HI R44, RZ, R17, R44 ;  /* 0x00000011ff2c7219 */ /* 0x000fe2000001162c */
[----:B------:R-:W-:Y:S01]  /*4f50*/  IMAD.HI.U32 R46, R3, R4, RZ ;  /* 0x00000004032e7227 */ /* 0x000fe200078e00ff */
[----:B------:R-:W-:Y:S03]  /*4f60*/  SHF.R.U32.HI R41, RZ, R24, R41 ;  /* 0x00000018ff297219 */ /* 0x000fe60000011629 */
[----:B------:R-:W-:Y:S01]  /*4f70*/  IMAD.HI.U32 R42, R11, R4, RZ ;  /* 0x000000040b2a7227 */ /* 0x000fe200078e00ff */
[----:B------:R-:W-:Y:S02]  /*4f80*/  @P2 SHF.R.U32.HI R3, RZ, R5, R46 ;  /* 0x00000005ff032219 */ /* 0x000fe4000001162e */
[----:B------:R-:W-:Y:S02]  /*4f90*/  SEL R9, R8, R41, !P0 ;  /* 0x0000002908097207 */ /* 0x000fe40004000000 */
[----:B------:R-:W-:Y:S01]  /*4fa0*/  @P2 SHF.R.U32.HI R11, RZ, R5, R42 ;  /* 0x00000005ff0b2219 */ /* 0x000fe2000001162a */
[C---:B------:R-:W-:Y:S01]  /*4fb0*/  IMAD R10, R26.reuse, R3, RZ ;  /* 0x000000031a0a7224 */ /* 0x040fe200078e02ff */
[----:B------:R-:W-:Y:S01]  /*4fc0*/  SEL R3, R13, R44, !P6 ;  /* 0x0000002c0d037207 */ /* 0x000fe20007000000 */
[C---:B------:R-:W-:Y:S03]  /*4fd0*/  IMAD.HI.U32 R14, R9.reuse, R4, RZ ;  /* 0x00000004090e7227 */ /* 0x040fe600078e00ff */
[----:B------:R-:W-:Y:S01]  /*4fe0*/  ISETP.GE.AND P0, PT, R9, R10, PT ;  /* 0x0000000a0900720c */ /* 0x000fe20003f06270 */
[C---:B------:R-:W-:Y:S01]  /*4ff0*/  IMAD R12, R26.reuse, R11, RZ ;  /* 0x0000000b1a0c7224 */ /* 0x040fe200078e02ff */
[-C--:B------:R-:W-:Y:S04]  /*5000*/  SHF.R.U32.HI R14, RZ, R5.reuse, R14 ;  /* 0x00000005ff0e7219 */ /* 0x080fe8000001160e */
[----:B------:R-:W-:Y:S02]  /*5010*/  ISETP.GE.OR P0, PT, R3, R12, P0 ;  /* 0x0000000c0300720c */ /* 0x000fe40000706670 */
[----:B------:R-:W-:Y:S05]  /*5020*/  SEL R15, R9, R14, !P2 ;  /* 0x0000000e090f7207 */ /* 0x000fea0005000000 */
[----:B------:R-:W-:Y:S04]  /*5030*/  IMAD.MOV R14, RZ, RZ, -R15 ;  /* 0x000000ffff0e7224 */ /* 0x000fe800078e0a0f */
[----:B------:R-:W-:Y:S02]  /*5040*/  IMAD R14, R26, R14, R9 ;  /* 0x0000000e1a0e7224 */ /* 0x000fe400078e0209 */
[C---:B------:R-:W-:Y:S05]  /*5050*/  @!P0 IMAD.HI.U32 R10, R3.reuse, R4, RZ ;  /* 0x00000004030a8227 */ /* 0x040fea00078e00ff */
[----:B------:R-:W-:Y:S04]  /*5060*/  @!P0 SHF.R.U32.HI R10, RZ, R5, R10 ;  /* 0x00000005ff0a8219 */ /* 0x000fe8000001160a */
[----:B------:R-:W-:Y:S01]  /*5070*/  @!P0 SEL R0, R3, R10, !P2 ;  /* 0x0000000a03008207 */ /* 0x000fe20005000000 */
[----:B------:R-:W-:Y:S03]  /*5080*/  IMAD.MOV R10, RZ, RZ, -R3 ;  /* 0x000000ffff0a7224 */ /* 0x000fe600078e0a03 */
[----:B------:R-:W-:Y:S01]  /*5090*/  @!P0 IADD3 R15, PT, PT, R15, -R0, RZ ;  /* 0x800000000f0f8210 */ /* 0x000fe20007ffe0ff */
[----:B------:R-:W-:Y:S01]  /*50a0*/  @!P0 IMAD R0, R11, R14, R0 ;  /* 0x0000000e0b008224 */ /* 0x000fe200078e0200 */
[----:B------:R-:W-:Y:S01]  /*50b0*/  IADD3 R11, PT, PT, -R9, RZ, RZ ;  /* 0x000000ff090b7210 */ /* 0x000fe20007ffe1ff */
[----:B------:R-:W-:Y:S02]  /*50c0*/  IMAD R13, R2, R10, R13 ;  /* 0x0000000a020d7224 */ /* 0x000fe400078e020d */
[----:B------:R-:W-:Y:S02]  /*50d0*/  @!P0 IMAD R9, R15, R26, R3 ;  /* 0x0000001a0f098224 */ /* 0x000fe400078e0203 */
[----:B------:R-:W-:Y:S02]  /*50e0*/  @!P0 IMAD.MOV.U32 R3, RZ, RZ, R0 ;  /* 0x000000ffff038224 */ /* 0x000fe400078e0000 */
[----:B------:R-:W-:Y:S02]  /*50f0*/  IMAD R8, R6, R11, R8 ;  /* 0x0000000b06087224 */ /* 0x000fe400078e0208 */
[----:B------:R-:W-:Y:S02]  /*5100*/  IMAD R13, R3, R2, R13 ;  /* 0x00000002030d7224 */ /* 0x000fe400078e020d */
[----:B------:R-:W-:Y:S02]  /*5110*/  IMAD R8, R9, R6, R8 ;  /* 0x0000000609087224 */ /* 0x000fe400078e0208 */
.L_x_78:
[----:B------:R-:W-:Y:S05]  /*5120*/  BRA.U UP2, `(.L_x_79) ;  /* 0x0000000102107547 */ /* 0x000fea000b800000 */
[----:B------:R-:W-:Y:S04]  /*5130*/  MOV R0, UR18 ;  /* 0x0000001200007c02 */ /* 0x000fe80008000f00 */
[----:B------:R-:W-:Y:S04]  /*5140*/  SHF.L.U32 R3, R0, 0x1f, RZ ;  /* 0x0000001f00037819 */ /* 0x000fe800000006ff */
[----:B------:R-:W2:Y:S02]  /*5150*/  SYNCS.PHASECHK.TRANS64.TRYWAIT P0, [UR17+0x108], R3 ;  /* 0x00010803ff0075a7 */ /* 0x000ea40008001111 */
[----:B--2---:R-:W-:Y:S05]  /*5160*/  @!P0 BRA `(.L_x_80) ;  /* 0x0000003c00308947 */ /* 0x004fea0003800000 */
.L_x_79:
[----:B------:R-:W-:Y:S01]  /*5170*/  R2UR UR8, R38 ;  /* 0x00000000260872ca */ /* 0x000fe200000e0000 */
[----:B------:R-:W-:Y:S01]  /*5180*/  @!P4 VIADD R39, R39, 0x1 ;  /* 0x000000012727c836 */ /* 0x000fe20000000000 */
[----:B------:R-:W-:Y:S01]  /*5190*/  ISETP.NE.AND P0, PT, R25, RZ, PT ;  /* 0x000000ff1900720c */ /* 0x000fe20003f05270 */
[----:B--2---:R-:W-:Y:S01]  /*51a0*/  IMAD.MOV R0, RZ, RZ, -R34 ;  /* 0x000000ffff007224 */ /* 0x004fe200078e0a22 */
[----:B------:R-:W-:Y:S01]  /*51b0*/  R2UR UR11, R19 ;  /* 0x00000000130b72ca */ /* 0x000fe200000e0000 */
[----:B------:R-:W-:Y:S01]  /*51c0*/  @P5 VIADD R39, R39, 0x1 ;  /* 0x0000000127275836 */ /* 0x000fe20000000000 */
[----:B------:R-:W-:Y:S01]  /*51d0*/  R2UR UR12, R34 ;  /* 0x00000000220c72ca */ /* 0x000fe200000e0000 */
[----:B------:R-:W-:Y:S01]  /*51e0*/  IMAD R18, R33, R0, R18 ;  /* 0x0000000021127224 */ /* 0x000fe200078e0212 */
[----:B------:R-:W-:Y:S01]  /*51f0*/  R2UR UR13, R32 ;  /* 0x00000000200d72ca */ /* 0x000fe200000e0000 */
[----:B------:R-:W-:Y:S01]  /*5200*/  IMAD.MOV R3, RZ, RZ, -R32 ;  /* 0x000000ffff037224 */ /* 0x000fe200078e0a20 */
[----:B------:R-:W-:Y:S02]  /*5210*/  R2UR UR14, R39 ;  /* 0x00000000270e72ca */ /* 0x000fe400000e0000 */
[----:B------:R-:W-:Y:S01]  /*5220*/  R2UR UR19, R18 ;  /* 0x00000000121372ca */ /* 0x000fe200000e0000 */
[----:B------:R-:W-:Y:S01]  /*5230*/  UISETP.GE.AND UP3, UPT, UR8, URZ, UPT ;  /* 0x000000ff0800728c */ /* 0x000fe2000bf66270 */
[----:B------:R-:W-:Y:S01]  /*5240*/  R2UR UR9, R3 ;  /* 0x00000000030972ca */ /* 0x000fe200000e0000 */
[----:B------:R-:W-:Y:S01]  /*5250*/  VOTEU.ALL UP2, P0 ;  /* 0x0000000000ff7886 */ /* 0x000fe20000040000 */
[----:B------:R-:W-:Y:S01]  /*5260*/  ISETP.NE.U32.AND P2, PT, RZ, UR4, PT ;  /* 0x00000004ff007c0c */ /* 0x000fe2000bf45070 */
[----:B------:R-:W-:Y:S03]  /*5270*/  USHF.L.U32 UR11, UR11, 0x6, URZ ;  /* 0x000000060b0b7899 */ /* 0x000fe600080006ff */
[----:B------:R-:W-:Y:S04]  /*5280*/  ISETP.NE.AND.EX P2, PT, RZ, UR5, PT, P2 ;  /* 0x00000005ff007c0c */ /* 0x000fe8000bf45320 */
[----:B------:R-:W-:Y:S02]  /*5290*/  @!UP3 UIADD3 UR14, UPT, UPT, -UR14, URZ, URZ ;  /* 0x000000ff0e0eb290 */ /* 0x000fe4000fffe1ff */
[----:B------:R-:W-:Y:S02]  /*52a0*/  @!UP2 ULOP3.LUT UR14, URZ, UR7, URZ, 0x33, !UPT ;  /* 0x00000007ff0ea292 */ /* 0x000fe4000f8e33ff */
[----:B------:R-:W-:Y:S02]  /*52b0*/  USHF.L.U32 UR19, UR19, 0x6, URZ ;  /* 0x0000000613137899 */ /* 0x000fe400080006ff */
[----:B------:R-:W-:Y:S02]  /*52c0*/  UIMAD UR12, UR15, UR9, UR12 ;  /* 0x000000090f0c72a4 */ /* 0x000fe4000f8e020c */
[----:B------:R-:W-:Y:S05]  /*52d0*/  IMAD R0, RZ, RZ, -UR14 ;  /* 0x8000000eff007e24 */ /* 0x000fea000f8e02ff */
[----:B------:R-:W-:Y:S11]  /*52e0*/  R2UR UR8, R0 ;  /* 0x00000000000872ca */ /* 0x000ff600000e0000 */
[----:B------:R-:W-:Y:S02]  /*52f0*/  @!UPT UIADD3 URZ, UPT, UPT, URZ, URZ, URZ ;  /* 0x000000fffffff290 */ /* 0x000fe4000fffe0ff */
[----:B------:R-:W-:Y:S01]  /*5300*/  UIMAD UR13, UR6, UR8, UR13 ;  /* 0x00000008060d72a4 */ /* 0x000fe2000f8e020d */
[----:B------:R-:W-:Y:S11]  /*5310*/  BRA.U !UP4, `(.L_x_81) ;  /* 0x000000010c347547 */ /* 0x000ff6000b800000 */
[----:B------:R-:W-:Y:S01]  /*5320*/  UPLOP3.LUT UP0, UPT, UPT, UPT, UP1, 0x80, 0x8 ;  /* 0x000000000008789c */ /* 0x000fe20003f0f010 */
[----:B------:R-:W-:Y:S02]  /*5330*/  HFMA2 R0, -RZ, RZ, 0, 5.9604644775390625e-08 ;  /* 0x00000001ff007431 */ /* 0x000fe400000001ff */
[----:B------:R-:W-:Y:S03]  /*5340*/  IMAD.MOV.U32 R59, RZ, RZ, 0x1 ;  /* 0x00000001ff3b7424 */ /* 0x000fe600078e00ff */
[----:B------:R-:W-:Y:S05]  /*5350*/  PLOP3.LUT P0, PT, PT, PT, UP0, 0x80, 0x8 ;  /* 0x000000000008781c */ /* 0x000fea0003f0f008 */
[----:B------:R-:W2:Y:S01]  /*5360*/  @UP0 LDCU.64 UR22, c[0x0][0x988] ;  /* 0x00013100ff1607ac */ /* 0x000ea20008000a00 */
[----:B------:R-:W-:Y:S07]  /*5370*/  @UP0 UIMAD UR8, UR47, UR4, URZ ;  /* 0x000000042f0802a4 */ /* 0x000fee000f8e02ff */
[----:B------:R-:W-:Y:S01]  /*5380*/  @!P0 PRMT R59, R0, 0x7610, R59 ;  /* 0x00007610003b8816 */ /* 0x000fe2000000003b */
[----:B--2---:R-:W-:Y:S03]  /*5390*/  @UP0 UIMAD.WIDE UR22, UR8, 0x4, UR22 ;  /* 0x00000004081608a5 */ /* 0x004fe6000f8e0216 */
[----:B------:R-:W2:Y:S03]  /*53a0*/  @!UP0 LDCU UR8, c[0x0][0x980] ;  /* 0x00013000ff0887ac */ /* 0x000ea60008000800 */
[----:B------:R-:W-:Y:S01]  /*53b0*/  IMAD.U32 R10, RZ, RZ, UR22 ;  /* 0x00000016ff0a7e24 */ /* 0x000fe2000f8e00ff */
[----:B------:R-:W-:Y:S05]  /*53c0*/  MOV R11, UR23 ;  /* 0x00000017000b7c02 */ /* 0x000fea0008000f00 */
[----:B------:R3:W5:Y:S02]  /*53d0*/  @P0 LDG.E R35, desc[UR48][R10.64] ;  /* 0x000000300a230981 */ /* 0x000764000c1e1900 */
[----:B--23--:R-:W-:Y:S07]  /*53e0*/  @!P0 IMAD.U32 R35, RZ, RZ, UR8 ;  /* 0x00000008ff238e24 */ /* 0x00cfee000f8e00ff */
.L_x_81:
[----:B-----5:R-:W-:Y:S01]  /*53f0*/  @!P2 FSETP.EQ.AND P0, PT, R35, RZ, PT ;  /* 0x000000ff2300a20b */ /* 0x020fe20003f02000 */
[----:B------:R-:W-:Y:S01]  /*5400*/  @!UPT UIADD3 URZ, UPT, UPT, URZ, URZ, URZ ;  /* 0x000000fffffff290 */ /* 0x000fe2000fffe0ff */
[----:B------:R-:W-:Y:S11]  /*5410*/  @!P2 BRA `(.L_x_82) ;  /* 0x000000000014a947 */ /* 0x000ff60003800000 */
[----:B------:R-:W-:Y:S02]  /*5420*/  LOP3.LUT P2, RZ, R59, 0xff, RZ, 0xc0, !PT ;  /* 0x000000ff3bff7812 */ /* 0x000fe4000784c0ff */
[----:B------:R-:W-:Y:S04]  /*5430*/  PLOP3.LUT P0, PT, PT, PT, UP0, 0x80, 0x8 ;  /* 0x000000000008781c */ /* 0x000fe80003f0f008 */
[----:B------:R-:W-:Y:S07]  /*5440*/  PLOP3.LUT P0, PT, P0, PT, PT, 0x8, 0x80 ;  /* 0x000000000080781c */ /* 0x000fee000070e170 */
[----:B------:R-:W-:Y:S11]  /*5450*/  @P2 FSETP.EQ.AND P0, PT, R35, RZ, PT ;  /* 0x000000ff2300220b */ /* 0x000ff60003f02000 */
[----:B------:R-:W-:Y:S02]  /*5460*/  @!UPT UIADD3 URZ, UPT, UPT, URZ, URZ, URZ ;  /* 0x000000fffffff290 */ /* 0x000fe4000fffe0ff */
.L_x_82:
[----:B------:R-:W-:Y:S01]  /*5470*/  ULEA UR22, UR20, UR17, 0x3 ;  /* 0x0000001114167291 */ /* 0x000fe2000f8e18ff */
[----:B------:R-:W-:Y:S02]  /*5480*/  SHF.L.U32 R3, R40, 0x1f, RZ ;  /* 0x0000001f28037819 */ /* 0x000fe400000006ff */
[----:B------:R-:W-:Y:S04]  /*5490*/  ELECT P4, URZ, PT ;  /* 0x0000000000ff782f */ /* 0x000fe80003880000 */
[----:B------:R-:W-:Y:S02]  /*54a0*/  PLOP3.LUT P4, PT, P0, P4, PT, 0xf2, 0x2f ;  /* 0x00000000002f781c */ /* 0x000fe40000789e72 */
[----:B------:R-:W2:Y:S11]  /*54b0*/  SYNCS.PHASECHK.TRANS64.TRYWAIT P2, [UR22+0xe8], R3 ;  /* 0x0000e803ff0075a7 */ /* 0x000eb60008041116 */
[----:B----4-:R-:W-:Y:S05]  /*54c0*/  @!P4 IADD3 R18, P0, PT, R36, 0x680, RZ ;  /* 0x000006802412c810 */ /* 0x010fea0007f1e0ff */
[----:B------:R-:W-:Y:S01]  /*54d0*/  @!P4 IMAD.X R12, RZ, RZ, R37, P0 ;  /* 0x000000ffff0cc224 */ /* 0x000fe200000e0625 */
[----:B--2---:R-:W-:Y:S07]  /*54e0*/  @!P2 BRA `(.L_x_83) ;  /* 0x000000380068a947 */ /* 0x004fee0003800000 */
.L_x_169:
[----:B------:R-:W3:Y:S01]  /*54f0*/  LDC.64 R14, c[0x0][0xc10] ;  /* 0x00030400ff0e7b82 */ /* 0x000ee20000000a00 */
[----:B------:R-:W-:Y:S01]  /*5500*/  @!P4 R2UR UR8, R12 ;  /* 0x000000000c08c2ca */ /* 0x000fe200000e0000 */
[----:B------:R-:W-:Y:S01]  /*5510*/  VOTEU.ALL UP3, P4 ;  /* 0x0000000000ff7886 */ /* 0x000fe20002060000 */
[----:B------:R-:W-:Y:S01]  /*5520*/  @!P4 R2UR UR10, R18 ;  /* 0x00000000120ac2ca */ /* 0x000fe200000e0000 */
[----:B------:R-:W-:Y:S04]  /*5530*/  UIADD3 UR9, UPT, UPT, UR22, 0xd0, URZ ;  /* 0x000000d016097890 */ /* 0x000fe8000fffe0ff */
[----:B------:R-:W4:Y:S01]  /*5540*/  LDC.64 R10, c[0x0][0xc18] ;  /* 0x00030600ff0a7b82 */ /* 0x000f220000000a00 */
[----:B------:R-:W-:Y:S01]  /*5550*/  VOTEU.ALL UP2, P4 ;  /* 0x0000000000ff7886 */ /* 0x000fe20002040000 */
[----:B------:R-:W-:Y:S01]  /*5560*/  UMOV UR24, 0x0 ;  /* 0x0000000000187882 */ /* 0x000fe20000000000 */
[----:B------:R-:W-:Y:S01]  /*5570*/  UMOV UR25, 0x10000000 ;  /* 0x1000000000197882 */ /* 0x000fe20000000000 */
[----:B------:R-:W-:Y:S04]  /*5580*/  UIADD3 UR21, UPT, UPT, UR20, 0x1, URZ ;  /* 0x0000000114157890 */ /* 0x000fe8000fffe0ff */
[----:B--2---:R-:W2:Y:S01]  /*5590*/  @!P1 LDC R0, c[0x0][0xc20] ;  /* 0x00030800ff009b82 */ /* 0x004ea20000000800 */
[----:B------:R-:W-:Y:S01]  /*55a0*/  UPRMT UR23, UR46, 0x654, UR9 ;  /* 0x000006542e177896 */ /* 0x000fe20008000009 */
[----:B------:R-:W-:Y:S01]  /*55b0*/  IMAD.U32 R19, RZ, RZ, UR8 ;  /* 0x00000008ff137e24 */ /* 0x000fe2000f8e00ff */
[----:B------:R-:W-:Y:S05]  /*55c0*/  @!UP3 ULEA UR8, UR20, UR17, 0xc ;  /* 0x000000111408b291 */ /* 0x000fea000f8e60ff */
[----:B------:R-:W5:Y:S01]  /*55d0*/  @!P1 LDC R3, c[0x0][0xc0c] ;  /* 0x00030300ff039b82 */ /* 0x000f620000000800 */
[----:B------:R-:W-:Y:S01]  /*55e0*/  IMAD.U32 R18, RZ, RZ, UR10 ;  /* 0x0000000aff127e24 */ /* 0x000fe2000f8e00ff */
[----:B------:R-:W-:Y:S01]  /*55f0*/  @!UP2 UMOV UR10, UR19 ;  /* 0x00000013000aac82 */ /* 0x000fe20008000000 */
[----:B------:R-:W-:Y:S01]  /*5600*/  @!P4 R2UR UR27, R19 ;  /* 0x00000000131bc2ca */ /* 0x000fe200000e0000 */
[----:B------:R-:W-:Y:S02]  /*5610*/  @!UP3 UIADD3 UR8, UPT, UPT, UR8, 0x200, URZ ;  /* 0x000002000808b890 */ /* 0x000fe4000fffe0ff */
[----:B------:R-:W-:Y:S01]  /*5620*/  @!P4 R2UR UR26, R18 ;  /* 0x00000000121ac2ca */ /* 0x000fe200000e0000 */
[----:B------:R-:W-:Y:S01]  /*5630*/  @!P4 IMAD.MOV.U32 R18, RZ, RZ, 0x1000 ;  /* 0x00001000ff12c424 */ /* 0x000fe200078e00ff */
[----:B------:R-:W-:Y:S04]  /*5640*/  UISETP.NE.AND UP5, UPT, UR21, 0x3, UPT ;  /* 0x000000031500788c */ /* 0x000fe8000bfa5270 */
[----:B------:R-:W-:Y:S02]  /*5650*/  USEL UR28, URZ, 0x1, UP5 ;  /* 0x00000001ff1c7887 */ /* 0x000fe4000a800000 */
[----:B------:R-:W-:Y:S04]  /*5660*/  USEL UR21, UR21, URZ, UP5 ;  /* 0x000000ff15157287 */ /* 0x000fe8000a800000 */
[----:B------:R-:W-:Y:S01]  /*5670*/  ULEA UR20, UR21, UR17, 0x3 ;  /* 0x0000001115147291 */ /* 0x000fe2000f8e18ff */
[----:B------:R1:W-:Y:S01]  /*5680*/  @!UP2 UTMALDG.5D [UR8], [UR26], desc[UR24] ;  /* 0x000018081a00a5b4 */ /* 0x0003e20008021000 */
[----:B------:R1:W-:Y:S01]  /*5690*/  @!P4 SYNCS.ARRIVE.TRANS64.RED.A0TR RZ, [UR22+0xd0], R18 ;  /* 0x0000d012ffffc9a7 */ /* 0x0003e20008300416 */
[----:B------:R-:W-:Y:S02]  /*56a0*/  LOP3.LUT R40, R40, UR28, RZ, 0x3c, !PT ;  /* 0x0000001c28287c12 */ /* 0x000fe4000f8e3cff */
[----:B-----5:R-:W-:Y:S01]  /*56b0*/  @!P1 ISETP.NE.AND P2, PT, R3, 0x1, PT ;  /* 0x000000010300980c */ /* 0x020fe20003f45270 */
[C---:B---3--:R-:W-:Y:S01]  /*56c0*/  @!P1 IMAD.HI.U32 R14, R13.reuse, R14, RZ ;  /* 0x0000000e0d0e9227 */ /* 0x048fe200078e00ff */
[----:B------:R-:W-:Y:S02]  /*56d0*/  SHF.L.U32 R12, R40, 0x1f, RZ ;  /* 0x0000001f280c7819 */ /* 0x000fe400000006ff */
[----:B----4-:R-:W-:Y:S01]  /*56e0*/  @!P1 ISETP.NE.AND P0, PT, R10, 0x1, PT ;  /* 0x000000010a00980c */ /* 0x010fe20003f05270 */
[C---:B------:R-:W-:Y:S01]  /*56f0*/  @!P1 IMAD.HI.U32 R11, R8.reuse, R11, RZ ;  /* 0x0000000b080b9227 */ /* 0x040fe200078e00ff */
[----:B------:R-:W-:Y:S04]  /*5700*/  @!P1 SHF.R.U32.HI R14, RZ, R15, R14 ;  /* 0x0000000fff0e9219 */ /* 0x000fe8000001160e */
[----:B--2---:R-:W-:Y:S01]  /*5710*/  @!P1 SHF.R.U32.HI R9, RZ, R0, R11 ;  /* 0x00000000ff099219 */ /* 0x004fe2000001160b */
[----:B------:R-:W-:Y:S01]  /*5720*/  SYNCS.ARRIVE.TRANS64.RED.A1T0 RZ, [UR23], RZ ;  /* 0x000000ffffff79a7 */ /* 0x000fe20008100417 */
[----:B------:R-:W-:Y:S02]  /*5730*/  @!P1 SEL R14, R13, R14, !P2 ;  /* 0x0000000e0d0e9207 */ /* 0x000fe40005000000 */
[----:B------:R-:W-:Y:S02]  /*5740*/  @!P1 SEL R9, R8, R9, !P0 ;  /* 0x0000000908099207 */ /* 0x000fe40004000000 */
[----:B-1----:R-:W-:Y:S01]  /*5750*/  @P3 SHF.R.U32.HI R18, RZ, 0x10, R21 ;  /* 0x00000010ff123819 */ /* 0x002fe20000011615 */
[----:B------:R-:W1:Y:S02]  /*5760*/  SYNCS.PHASECHK.TRANS64.TRYWAIT P5, [UR20+0xe8], R12 ;  /* 0x0000e80cff0075a7 */ /* 0x000e6400080a1114 */
[----:B------:R-:W-:Y:S02]  /*5770*/  @!P1 IMAD.IADD R0, R9, 0x1, -R14 ;  /* 0x0000000109009824 */ /* 0x000fe400078e0a0e */
[----:B------:R-:W-:Y:S01]  /*5780*/  @!P1 IMAD.IADD R9, R14, 0x1, -R9 ;  /* 0x000000010e099824 */ /* 0x000fe200078e0a09 */
[----:B------:R-:W-:Y:S01]  /*5790*/  @P3 R2UR UR47, R18 ;  /* 0x00000000122f32ca */ /* 0x000fe200000e0000 */
[----:B------:R-:W-:Y:S02]  /*57a0*/  @!P1 IMAD R13, R0, R3, R13 ;  /* 0x00000003000d9224 */ /* 0x000fe400078e020d */
[----:B------:R-:W-:Y:S01]  /*57b0*/  @!P1 IMAD R8, R9, R10, R8 ;  /* 0x0000000a09089224 */ /* 0x000fe200078e0208 */
[----:B-1----:R-:W-:Y:S11]  /*57c0*/  @!P5 BRA `(.L_x_84) ;  /* 0x0000003400c8d947 */ /* 0x002ff60003800000 */
.L_x_171:
[----:B-1----:R-:W-:Y:S01]  /*57d0*/  @!P4 IADD3 R3, P0, PT, R36, 0x680, RZ ;  /* 0x000006802403c810 */ /* 0x002fe20007f1e0ff */
[----:B------:R-:W-:Y:S01]  /*57e0*/  VOTEU.ALL UP3, P4 ;  /* 0x0000000000ff7886 */ /* 0x000fe20002060000 */
[----:B------:R-:W-:Y:S01]  /*57f0*/  VOTEU.ALL UP2, P4 ;  /* 0x0000000000ff7886 */ /* 0x000fe20002040000 */
[----:B------:R-:W-:Y:S01]  /*5800*/  UMOV UR24, 0x0 ;  /* 0x0000000000187882 */ /* 0x000fe20000000000 */
[----:B------:R-:W-:Y:S01]  /*5810*/  @!P4 R2UR UR9, R3 ;  /* 0x000000000309c2ca */ /* 0x000fe200000e0000 */
[----:B------:R-:W-:Y:S01]  /*5820*/  @!P4 IMAD.X R0, RZ, RZ, R37, P0 ;  /* 0x000000ffff00c224 */ /* 0x000fe200000e0625 */
[----:B------:R-:W-:Y:S01]  /*5830*/  @!UP3 UIADD3 UR10, UPT, UPT, UR19, 0x20, URZ ;  /* 0x00000020130ab890 */ /* 0x000fe2000fffe0ff */
[----:B------:R-:W-:Y:S01]  /*5840*/  LOP3.LUT P0, RZ, R22, 0x1, RZ, 0xc0, !PT ;  /* 0x0000000116ff7812 */ /* 0x000fe2000780c0ff */
[----:B------:R-:W-:Y:S01]  /*5850*/  UMOV UR25, 0x10000000 ;  /* 0x1000000000197882 */ /* 0x000fe20000000000 */
[----:B------:R-:W-:Y:S01]  /*5860*/  LOP3.LUT R31, R31, 0x1, RZ, 0x3c, !PT ;  /* 0x000000011f1f7812 */ /* 0x000fe200078e3cff */
[----:B------:R-:W-:Y:S01]  /*5870*/  IMAD.IADD R18, R8, 0x1, R58 ;  /* 0x0000000108127824 */ /* 0x000fe200078e023a */
[----:B------:R-:W-:Y:S01]  /*5880*/  @!P4 R2UR UR8, R0 ;  /* 0x000000000008c2ca */ /* 0x000fe200000e0000 */
[----:B------:R-:W-:Y:S05]  /*5890*/  IMAD.IADD R19, R13, 0x1, R64 ;  /* 0x000000010d137824 */ /* 0x000fea00078e0240 */
[----:B------:R-:W-:Y:S01]  /*58a0*/  IMAD.U32 R10, RZ, RZ, UR9 ;  /* 0x00000009ff0a7e24 */ /* 0x000fe2000f8e00ff */
[----:B------:R-:W-:Y:S04]  /*58b0*/  UIADD3 UR9, UPT, UPT, UR20, 0xd0, URZ ;  /* 0x000000d014097890 */ /* 0x000fe8000fffe0ff */
[----:B------:R-:W-:Y:S01]  /*58c0*/  @!P4 R2UR UR22, R10 ;  /* 0x000000000a16c2ca */ /* 0x000fe200000e0000 */
[----:B------:R-:W-:Y:S01]  /*58d0*/  UPRMT UR19, UR46, 0x654, UR9 ;  /* 0x000006542e137896 */ /* 0x000fe20008000009 */
[----:B------:R-:W-:Y:S01]  /*58e0*/  IMAD.U32 R11, RZ, RZ, UR8 ;  /* 0x00000008ff0b7e24 */ /* 0x000fe2000f8e00ff */
[----:B------:R-:W-:Y:S04]  /*58f0*/  @!UP3 ULEA UR8, UR21, UR17, 0xc ;  /* 0x000000111508b291 */ /* 0x000fe8000f8e60ff */
[----:B------:R-:W-:Y:S01]  /*5900*/  @!P4 R2UR UR23, R11 ;  /* 0x000000000b17c2ca */ /* 0x000fe200000e0000 */
[----:B------:R-:W-:Y:S11]  /*5910*/  @!UP3 UIADD3 UR8, UPT, UPT, UR8, 0x200, URZ ;  /* 0x000002000808b890 */ /* 0x000ff6000fffe0ff */
[----:B------:R-:W-:Y:S01]  /*5920*/  @!UPT UIADD3 URZ, UPT, UPT, URZ, URZ, URZ ;  /* 0x000000fffffff290 */ /* 0x000fe2000fffe0ff */
[----:B------:R2:W-:Y:S01]  /*5930*/  @!UP2 UTMALDG.5D [UR8], [UR22], desc[UR24] ;  /* 0x000018081600a5b4 */ /* 0x0005e20008021000 */
[----:B------:R2:W-:Y:S01]  /*5940*/  @!P4 SYNCS.ARRIVE.TRANS64.RED.A0TR RZ, [UR20+0xd0], R30 ;  /* 0x0000d01effffc9a7 */ /* 0x0005e20008300414 */
[----:B------:R-:W-:Y:S04]  /*5950*/  UIADD3 UR20, UPT, UPT, UR21, 0x1, URZ ;  /* 0x0000000115147890 */ /* 0x000fe8000fffe0ff */
[----:B------:R-:W-:Y:S04]  /*5960*/  UISETP.NE.AND UP2, UPT, UR20, 0x3, UPT ;  /* 0x000000031400788c */ /* 0x000fe8000bf45270 */
[----:B------:R-:W-:Y:S01]  /*5970*/  USEL UR20, UR20, URZ, UP2 ;  /* 0x000000ff14147287 */ /* 0x000fe20009000000 */
[----:B------:R-:W-:Y:S01]  /*5980*/  SYNCS.ARRIVE.TRANS64.RED.A1T0 RZ, [UR19], RZ ;  /* 0x000000ffffff79a7 */ /* 0x000fe20008100413 */
[----:B------:R-:W-:Y:S02]  /*5990*/  USEL UR19, URZ, 0x1, UP2 ;  /* 0x00000001ff137887 */ /* 0x000fe40009000000 */
[----:B------:R-:W-:Y:S04]  /*59a0*/  UPLOP3.LUT UP2, UPT, UPT, UPT, UPT, 0x80, 0x8 ;  /* 0x000000000008789c */ /* 0x000fe80003f4f070 */
[----:B------:R-:W-:Y:S01]  /*59b0*/  LOP3.LUT R40, R40, UR19, RZ, 0x3c, !PT ;  /* 0x0000001328287c12 */ /* 0x000fe2000f8e3cff */
[----:B------:R-:W-:Y:S06]  /*59c0*/  @P0 BRA `(.L_x_85) ;  /* 0xffffffec00e80947 */ /* 0x000fec000383ffff */
[----:B------:R-:W-:Y:S01]  /*59d0*/  UIADD3 UR17, UPT, UPT, UR17, 0xe8, URZ ;  /* 0x000000e811117890 */ /* 0x000fe2000fffe0ff */
[----:B------:R-:W-:-:S03]  /*59e0*/  SHF.L.U32 R3, R40, 0x1f, RZ ;  /* 0x0000001f28037819 */ /* 0x000fc600000006ff */
[----:B------:R-:W-:-:S09]  /*59f0*/  ULEA UR4, UR20, UR17, 0x3 ;  /* 0x0000001114047291 */ /* 0x000fd2000f8e18ff */
[----:B------:R-:W1:Y:S02]  /*5a00*/  SYNCS.PHASECHK.TRANS64.TRYWAIT P0, [UR4], R3 ;  /* 0x00000003ff0075a7 */ /* 0x000e640008001104 */
[----:B-1----:R-:W-:Y:S05]  /*5a10*/  @!P0 BRA `(.L_x_86) ;  /* 0x00000034004c8947 */ /* 0x002fea0003800000 */
.L_x_173:
        /* <DEDUP_REMOVED lines=9> */
.L_x_175:
        /* <DEDUP_REMOVED lines=8> */
.L_x_88:
[----:B-1----:R1:W3:Y:S02]  /*5b30*/  SYNCS.PHASECHK.TRANS64.TRYWAIT P0, [R0+URZ], R3 ;  /* 0x00000003000075a7 */ /* 0x0022e400080011ff */
[----:B---3--:R-:W-:Y:S05]  /*5b40*/  @!P0 NANOSLEEP.SYNCS 0x989680 ;  /* 0x009896800000895d */ /* 0x008fea0003900000 */
[----:B------:R-:W3:Y:S02]  /*5b50*/  @!P0 SYNCS.PHASECHK.TRANS64 P0, [R0+URZ], R3 ;  /* 0x00000003000085a7 */ /* 0x000ee400080010ff */
[----:B--23--:R-:W-:Y:S05]  /*5b60*/  @P0 EXIT ;  /* 0x000000000000094d */ /* 0x00cfea0003800000 */
[----:B------:R-:W-:Y:S05]  /*5b70*/  BRA `(.L_x_88) ;  /* 0xfffffffc00ec7947 */ /* 0x000fea000383ffff */
.L_x_76:
[----:B------:R-:W-:-:S06]  /*5b80*/  UISETP.GE.AND UP1, UPT, UR4, 0x4, UPT ;  /* 0x000000040400788c */ /* 0x000fcc000bf26270 */
[----:B------:R-:W-:-:S13]  /*5b90*/  PLOP3.LUT P0, PT, PT, PT, UP1, 0x80, 0x8 ;  /* 0x000000000008781c */ /* 0x000fda0003f0f018 */
[----:B-1----:R-:W-:Y:S05]  /*5ba0*/  @!P0 EXIT ;  /* 0x000000000000894d */ /* 0x002fea0003800000 */
[----:B------:R-:W-:Y:S01]  /*5bb0*/  BAR.SYNC.DEFER_BLOCKING 0x6, 0xa0 ;  /* 0x0182800000007b1d */ /* 0x000fe20000010000 */
[C---:B------:R-:W-:Y:S01]  /*5bc0*/  IMAD.SHL.U32 R9, R77.reuse, 0x20, RZ ;  /* 0x000000204d097824 */ /* 0x040fe200078e00ff */
[----:B------:R-:W-:Y:S01]  /*5bd0*/  SHF.R.U32.HI R0, RZ, 0x1, R77 ;  /* 0x00000001ff007819 */ /* 0x000fe2000001164d */
[C---:B------:R-:W-:Y:S01]  /*5be0*/  IMAD.SHL.U32 R76, R77.reuse, 0x10, RZ ;  /* 0x000000104d4c7824 */ /* 0x040fe200078e00ff */
[C---:B------:R-:W-:Y:S01]  /*5bf0*/  LOP3.LUT P0, RZ, R77.reuse, 0x4, RZ, 0xc0, !PT ;  /* 0x000000044dff7812 */ /* 0x040fe2000780c0ff */
[----:B------:R-:W-:Y:S01]  /*5c00*/  IMAD.U32 R32, R77, 0x10000, RZ ;  /* 0x000100004d207824 */ /* 0x000fe200078e00ff */
[----:B------:R-:W-:Y:S02]  /*5c10*/  UMOV UR51, 0x400 ;  /* 0x0000040000337882 */ /* 0x000fe40000000000 */
[----:B------:R-:W1:Y:S01]  /*5c20*/  LDC R73, c[0x0][0x370] ;  /* 0x0000dc00ff497b82 */ /* 0x000e620000000800 */
[----:B------:R-:W-:Y:S01]  /*5c30*/  ULEA UR51, UR46, UR51, 0x18 ;  /* 0x000000332e337291 */ /* 0x000fe2000f8ec0ff */
[----:B------:R-:W-:Y:S01]  /*5c40*/  LOP3.LUT R5, R9, 0xc0, RZ, 0xc0, !PT ;  /* 0x000000c009057812 */ /* 0x000fe200078ec0ff */
[----:B------:R-:W-:Y:S01]  /*5c50*/  IMAD.MOV.U32 R80, RZ, RZ, 0x10 ;  /* 0x00000010ff507424 */ /* 0x000fe200078e00ff */
[----:B------:R-:W-:Y:S01]  /*5c60*/  LOP3.LUT R76, R76, 0x600, RZ, 0xc0, !PT ;  /* 0x000006004c4c7812 */ /* 0x000fe200078ec0ff */
[----:B------:R-:W-:Y:S01]  /*5c70*/  IMAD.MOV.U32 R30, RZ, RZ, RZ ;  /* 0x000000ffff1e7224 */ /* 0x000fe200078e00ff */
[----:B------:R-:W-:Y:S01]  /*5c80*/  LOP3.LUT R0, R5, 0x8, R0, 0xf8, !PT ;  /* 0x0000000805007812 */ /* 0x000fe200078ef800 */
[----:B------:R-:W-:Y:S01]  /*5c90*/  IMAD.SHL.U32 R5, R77, 0x4, RZ ;  /* 0x000000044d057824 */ /* 0x000fe200078e00ff */
[----:B------:R-:W2:Y:S01]  /*5ca0*/  LDC R28, c[0x0][0xc0c] ;  /* 0x00030300ff1c7b82 */ /* 0x000ea20000000800 */
[----:B------:R-:W-:-:S02]  /*5cb0*/  LOP3.LUT R76, R76, 0x20, R9, 0xf8, !PT ;  /* 0x000000204c4c7812 */ /* 0x000fc400078ef809 */
[----:B------:R-:W-:Y:S02]  /*5cc0*/  CS2R R74, SRZ ;  /* 0x00000000004a7805 */ /* 0x000fe4000001ff00 */
[----:B------:R-:W-:Y:S01]  /*5cd0*/  LOP3.LUT R77, R77, 0x60, RZ, 0xc0, !PT ;  /* 0x000000604d4d7812 */ /* 0x000fe200078ec0ff */
[----:B------:R-:W3:Y:S01]  /*5ce0*/  LDCU.64 UR60, c[0x0][0x348] ;  /* 0x00006900ff3c77ac */ /* 0x000ee20008000a00 */
[----:B------:R-:W-:Y:S02]  /*5cf0*/  LOP3.LUT R5, R0, 0x18, R5, 0x78, !PT ;  /* 0x0000001800057812 */ /* 0x000fe400078e7805 */
[----:B------:R-:W-:Y:S01]  /*5d00*/  SHF.R.S32.HI R0, RZ, 0x1f, R3 ;  /* 0x0000001fff007819 */ /* 0x000fe20000011403 */
[----:B------:R-:W4:Y:S01]  /*5d10*/  LDC R67, c[0x0][0xc20] ;  /* 0x00030800ff437b82 */ /* 0x000f220000000800 */
[----:B------:R-:W3:Y:S01]  /*5d20*/  LDS R6, [UR51+0x160] ;  /* 0x00016033ff067984 */ /* 0x000ee20008000800 */
[----:B------:R-:W-:Y:S01]  /*5d30*/  LOP3.LUT R76, R76, 0x100, R9, 0xf8, !PT ;  /* 0x000001004c4c7812 */ /* 0x000fe200078ef809 */
[----:B------:R-:W-:Y:S01]  /*5d40*/  UMOV UR56, 0x1 ;  /* 0x0000000100387882 */ /* 0x000fe20000000000 */
[----:B------:R-:W-:Y:S01]  /*5d50*/  LEA.HI R79, R0, R3, RZ, 0x6 ;  /* 0x00000003004f7211 */ /* 0x000fe200078f30ff */
[----:B------:R-:W1:Y:S01]  /*5d60*/  LDCU.64 UR36, c[0x0][0x988] ;  /* 0x00013100ff2477ac */ /* 0x000e620008000a00 */
[----:B------:R-:W-:-:S02]  /*5d70*/  LOP3.LUT R76, R76, R5, RZ, 0xfc, !PT ;  /* 0x000000054c4c7212 */ /* 0x000fc400078efcff */
[----:B------:R-:W1:Y:S01]  /*5d80*/  LDC R27, c[0x0][0xc30] ;  /* 0x00030c00ff1b7b82 */ /* 0x000e620000000800 */
[----:B------:R-:W-:Y:S01]  /*5d90*/  LOP3.LUT R32, R32, 0x600000, RZ, 0xc0, !PT ;  /* 0x0060000020207812 */ /* 0x000fe200078ec0ff */
[----:B------:R-:W1:Y:S01]  /*5da0*/  LDCU.64 UR38, c[0x0][0x990] ;  /* 0x00013200ff2677ac */ /* 0x000e620008000a00 */
[----:B------:R-:W-:Y:S02]  /*5db0*/  SEL R80, R80, 0xfffffff0, !P0 ;  /* 0xfffffff050507807 */ /* 0x000fe40004000000 */
[----:B------:R-:W-:Y:S01]  /*5dc0*/  SHF.R.S32.HI R79, RZ, 0x6, R79 ;  /* 0x00000006ff4f7819 */ /* 0x000fe2000001144f */
[----:B------:R-:W-:Y:S01]  /*5dd0*/  UMOV UR58, URZ ;  /* 0x000000ff003a7c82 */ /* 0x000fe20008000000 */
[----:B------:R-:W-:Y:S01]  /*5de0*/  UIADD3 UR57, UPT, UPT, UR51, 0x200, URZ ;  /* 0x0000020033397890 */ /* 0x000fe2000fffe0ff */
[----:B------:R-:W1:Y:S01]  /*5df0*/  LDC R66, c[0x0][0x388] ;  /* 0x0000e200ff427b82 */ /* 0x000e620000000800 */
[----:B------:R-:W-:Y:S01]  /*5e00*/  UMOV UR55, URZ ;  /* 0x000000ff00377c82 */ /* 0x000fe20008000000 */
[----:B------:R-:W-:-:S06]  /*5e10*/  UMOV UR54, URZ ;  /* 0x000000ff00367c82 */ /* 0x000fcc0008000000 */
[----:B------:R-:W1:Y:S08]  /*5e20*/  LDC R65, c[0x0][0x38c] ;  /* 0x0000e300ff417b82 */ /* 0x000e700000000800 */
[----:B------:R-:W1:Y:S08]  /*5e30*/  LDC.64 R56, c[0x0][0xc10] ;  /* 0x00030400ff387b82 */ /* 0x000e700000000a00 */
[----:B------:R-:W1:Y:S01]  /*5e40*/  LDC.64 R24, c[0x0][0xc18] ;  /* 0x00030600ff187b82 */ /* 0x000e620000000a00 */
[C---:B---3--:R-:W-:Y:S01]  /*5e50*/  VIADD R7, R6.reuse, 0x40 ;  /* 0x0000004006077836 */ /* 0x048fe20000000000 */
[----:B------:R-:W-:-:S04]  /*5e60*/  LOP3.LUT R6, R6, 0xffff, RZ, 0xc0, !PT ;  /* 0x0000ffff06067812 */ /* 0x000fc800078ec0ff */
[----:B------:R-:W-:Y:S02]  /*5e70*/  LOP3.LUT R7, R7, 0xffff, RZ, 0xc0, !PT ;  /* 0x0000ffff07077812 */ /* 0x000fe400078ec0ff */
[----:B------:R-:W3:Y:S03]  /*5e80*/  LDC.64 R22, c[0x0][0xc28] ;  /* 0x00030a00ff167b82 */ /* 0x000ee60000000a00 */
[----:B------:R1:W-:Y:S05]  /*5e90*/  STL.64 [R1], R6 ;  /* 0x0000000601007387 */ /* 0x0003ea0000100a00 */
[----:B------:R-:W1:Y:S08]  /*5ea0*/  LDC.64 R54, c[0x0][0x9b0] ;  /* 0x00026c00ff367b82 */ /* 0x000e700000000a00 */
[----:B------:R-:W1:Y:S08]  /*5eb0*/  LDC.64 R52, c[0x0][0x9a8] ;  /* 0x00026a00ff347b82 */ /* 0x000e700000000a00 */
[----:B--2-4-:R-:W1:Y:S02]  /*5ec0*/  LDC R72, c[0x0][0x374] ;  /* 0x0000dd00ff487b82 */ /* 0x014e640000000800 */
.L_x_119:
[----:B------:R-:W-:Y:S04]  /*5ed0*/  SHF.L.U32 R3, R74, 0x1f, RZ ;  /* 0x0000001f4a037819 */ /* 0x000fe800000006ff */
[----:B------:R-:W2:Y:S02]  /*5ee0*/  SYNCS.PHASECHK.TRANS64.TRYWAIT P0, [UR51+0x110], R3 ;  /* 0x00011003ff0075a7 */ /* 0x000ea40008001133 */
[----:B-12---:R-:W-:Y:S05]  /*5ef0*/  @!P0 BRA `(.L_x_89) ;  /* 0x0000003000448947 */ /* 0x006fea0003800000 */
.L_x_177:
[----:B------:R-:W4:Y:S01]  /*5f00*/  LDS.128 R60, [UR51+0x150] ;  /* 0x00015033ff3c7984 */ /* 0x000f220008000c00 */
[----:B------:R-:W-:Y:S01]  /*5f10*/  UIADD3 UR4, UPT, UPT, UR51, 0x118, URZ ;  /* 0x0000011833047890 */ /* 0x000fe2000fffe0ff */
[----:B--2---:R-:W-:Y:S01]  /*5f20*/  IMAD R0, R30, 0x4, R1 ;  /* 0x000000041e007824 */ /* 0x004fe200078e0201 */
[-C--:B------:R-:W-:Y:S02]  /*5f30*/  IABS R8, R79.reuse ;  /* 0x0000004f00087213 */ /* 0x080fe40000000000 */
[----:B------:R-:W-:Y:S01]  /*5f40*/  UPRMT UR4, URZ, 0x654, UR4 ;  /* 0x00000654ff047896 */ /* 0x000fe20008000004 */
[----:B-1----:R-:W-:Y:S01]  /*5f50*/  IABS R4, R66 ;  /* 0x0000004200047213 */ /* 0x002fe20000000000 */
[----:B------:R-:W1:Y:S01]  /*5f60*/  I2F.RP R5, R8 ;  /* 0x0000000800057306 */ /* 0x000e620000209400 */
[----:B------:R-:W-:Y:S01]  /*5f70*/  @!PT LDS RZ, [RZ] ;  /* 0x00000000fffff984 */ /* 0x000fe20000000800 */
[----:B------:R-:W-:Y:S01]  /*5f80*/  @!PT LDS RZ, [RZ] ;  /* 0x00000000fffff984 */ /* 0x000fe20000000800 */
[----:B------:R-:W-:Y:S01]  /*5f90*/  @!PT LDS RZ, [RZ] ;  /* 0x00000000fffff984 */ /* 0x000fe20000000800 */
[----:B------:R-:W-:Y:S01]  /*5fa0*/  @!PT LDS RZ, [RZ] ;  /* 0x00000000fffff984 */ /* 0x000fe20000000800 */
[----:B------:R2:W-:Y:S06]  /*5fb0*/  MEMBAR.ALL.CTA ;  /* 0x0000000000007992 */ /* 0x0005ec0000008000 */
[----:B--2---:R-:W2:Y:S02]  /*5fc0*/  FENCE.VIEW.ASYNC.S ;  /* 0x00000000000073c6 */ /* 0x004ea40000000000 */
[----:B--2---:R-:W-:Y:S06]  /*5fd0*/  SYNCS.ARRIVE.TRANS64.RED.A1T0 RZ, [UR4], RZ ;  /* 0x000000ffffff79a7 */ /* 0x004fec0008100404 */
[----:B------:R2:W5:Y:S01]  /*5fe0*/  LDL R17, [R0] ;  /* 0x0000000000117983 */ /* 0x0005620000100800 */
[----:B----4-:R-:W-:Y:S01]  /*5ff0*/  LOP3.LUT P3, RZ, R62, 0x1, RZ, 0xc0, !PT ;  /* 0x000000013eff7812 */ /* 0x010fe2000786c0ff */
[----:B-1----:R-:W1:Y:S10]  /*6000*/  MUFU.RCP R2, R5 ;  /* 0x0000000500027308 */ /* 0x002e740000001000 */
[----:B------:R-:W4:Y:S02]  /*6010*/  I2F.RP R5, R4 ;  /* 0x0000000400057306 */ /* 0x000f240000209400 */
[----:B------:R-:W-:Y:S02]  /*6020*/  @P3 MOV R31, R60 ;  /* 0x0000003c001f3202 */ /* 0x000fe40000000f00 */
[----:B------:R-:W-:Y:S01]  /*6030*/  @P3 LOP3.LUT R29, R61, 0xffff, RZ, 0xc0, !PT ;  /* 0x0000ffff3d1d3812 */ /* 0x000fe200078ec0ff */
[----:B-1----:R-:W-:Y:S01]  /*6040*/  VIADD R10, R2, 0xffffffe ;  /* 0x0ffffffe020a7836 */ /* 0x002fe20000000000 */
[----:B------:R-:W-:Y:S04]  /*6050*/  IABS R2, R79 ;  /* 0x0000004f00027213 */ /* 0x000fe80000000000 */
[----:B------:R-:W1:Y:S01]  /*6060*/  F2I.FTZ.U32.TRUNC.NTZ R11, R10 ;  /* 0x0000000a000b7305 */ /* 0x000e62000021f000 */
[----:B------:R-:W-:Y:S09]  /*6070*/  IADD3 R2, PT, PT, RZ, -R2, RZ ;  /* 0x80000002ff027210 */ /* 0x000ff20007ffe0ff */
[----:B----4-:R-:W4:Y:S01]  /*6080*/  MUFU.RCP R5, R5 ;  /* 0x0000000500057308 */ /* 0x010f220000001000 */
[--C-:B-1----:R-:W-:Y:S02]  /*6090*/  IMAD.MOV R3, RZ, RZ, -R11.reuse ;  /* 0x000000ffff037224 */ /* 0x102fe400078e0a0b */
[----:B------:R-:W-:Y:S02]  /*60a0*/  IMAD.MOV.U32 R10, RZ, RZ, RZ ;  /* 0x000000ffff0a7224 */ /* 0x000fe400078e00ff */
[----:B------:R-:W-:Y:S01]  /*60b0*/  IMAD R6, R3, R8, RZ ;  /* 0x0000000803067224 */ /* 0x000fe200078e02ff */
[----:B------:R-:W-:Y:S03]  /*60c0*/  IABS R3, R18 ;  /* 0x0000001200037213 */ /* 0x000fe60000000000 */
[----:B------:R-:W-:Y:S04]  /*60d0*/  IMAD.HI.U32 R6, R11, R6, R10 ;  /* 0x000000060b067227 */ /* 0x000fe800078e000a */
[----:B----4-:R-:W-:Y:S02]  /*60e0*/  VIADD R9, R5, 0xffffffe ;  /* 0x0ffffffe05097836 */ /* 0x010fe40000000000 */
[----:B------:R-:W-:Y:S04]  /*60f0*/  IMAD.HI.U32 R11, R6, R3, RZ ;  /* 0x00000003060b7227 */ /* 0x000fe800078e00ff */
[----:B------:R-:W-:Y:S01]  /*6100*/  IMAD R3, R11, R2, R3 ;  /* 0x000000020b037224 */ /* 0x000fe200078e0203 */
[----:B------:R-:W1:Y:S01]  /*6110*/  F2I.FTZ.U32.TRUNC.NTZ R9, R9 ;  /* 0x0000000900097305 */ /* 0x000e62000021f000 */
[----:B------:R-:W-:Y:S03]  /*6120*/  LOP3.LUT R2, R18, R79, RZ, 0x3c, !PT ;  /* 0x0000004f12027212 */ /* 0x000fe600078e3cff */
[----:B------:R-:W-:Y:S02]  /*6130*/  ISETP.GT.U32.AND P0, PT, R8, R3, PT ;  /* 0x000000030800720c */ /* 0x000fe40003f04070 */
[----:B------:R-:W-:Y:S01]  /*6140*/  ISETP.GE.AND P1, PT, R2, RZ, PT ;  /* 0x000000ff0200720c */ /* 0x000fe20003f26270 */
[--C-:B-1----:R-:W-:Y:S10]  /*6150*/  IMAD.MOV R2, RZ, RZ, -R9.reuse ;  /* 0x000000ffff027224 */ /* 0x102ff400078e0a09 */
[----:B------:R-:W-:Y:S02]  /*6160*/  @!P0 IMAD.IADD R3, R3, 0x1, -R8 ;  /* 0x0000000103038824 */ /* 0x000fe400078e0a08 */
[----:B------:R-:W-:Y:S01]  /*6170*/  @!P0 VIADD R11, R11, 0x1 ;  /* 0x000000010b0b8836 */ /* 0x000fe20000000000 */
[----:B------:R-:W-:Y:S01]  /*6180*/  ISETP.NE.AND P0, PT, R79, RZ, PT ;  /* 0x000000ff4f00720c */ /* 0x000fe20003f05270 */
[----:B------:R-:W-:Y:S01]  /*6190*/  IMAD R5, R2, R4, RZ ;  /* 0x0000000402057224 */ /* 0x000fe200078e02ff */
[----:B------:R-:W-:Y:S01]  /*61a0*/  ISETP.GE.U32.AND P2, PT, R3, R8, PT ;  /* 0x000000080300720c */ /* 0x000fe20003f46070 */
[----:B------:R-:W-:Y:S01]  /*61b0*/  IMAD.MOV.U32 R8, RZ, RZ, RZ ;  /* 0x000000ffff087224 */ /* 0x000fe200078e00ff */
[----:B------:R-:W-:Y:S03]  /*61c0*/  IABS R2, R65 ;  /* 0x0000004100027213 */ /* 0x000fe60000000000 */
[----:B------:R-:W-:Y:S01]  /*61d0*/  IMAD.HI.U32 R5, R9, R5, R8 ;  /* 0x0000000509057227 */ /* 0x000fe200078e0008 */
[----:B------:R-:W1:Y:S07]  /*61e0*/  I2F.RP R3, R2 ;  /* 0x0000000200037306 */ /* 0x000e6e0000209400 */
[----:B------:R-:W-:Y:S05]  /*61f0*/  @P2 IADD3 R11, PT, PT, R11, 0x1, RZ ;  /* 0x000000010b0b2810 */ /* 0x000fea0007ffe0ff */
[----:B------:R-:W-:Y:S01]  /*6200*/  @!P1 IMAD.MOV R11, RZ, RZ, -R11 ;  /* 0x000000ffff0b9224 */ /* 0x000fe200078e0a0b */
[----:B------:R-:W-:Y:S01]  /*6210*/  @!P0 LOP3.LUT R11, RZ, R79, RZ, 0x33, !PT ;  /* 0x0000004fff0b8212 */ /* 0x000fe200078e33ff */
[----:B-1----:R-:W1:Y:S03]  /*6220*/  MUFU.RCP R3, R3 ;  /* 0x0000000300037308 */ /* 0x002e660000001000 */
[----:B------:R-:W-:Y:S05]  /*6230*/  IABS R6, R11 ;  /* 0x0000000b00067213 */ /* 0x000fea0000000000 */
[----:B------:R-:W-:Y:S05]  /*6240*/  IMAD.HI.U32 R10, R5, R6, RZ ;  /* 0x00000006050a7227 */ /* 0x000fea00078e00ff */
[----:B------:R-:W-:Y:S05]  /*6250*/  IADD3 R5, PT, PT, -R10, RZ, RZ ;  /* 0x000000ff0a057210 */ /* 0x000fea0007ffe1ff */
[C---:B------:R-:W-:Y:S02]  /*6260*/  IMAD R6, R4.reuse, R5, R6 ;  /* 0x0000000504067224 */ /* 0x040fe400078e0206 */
[----:B-1----:R-:W-:Y:S03]  /*6270*/  VIADD R7, R3, 0xffffffe ;  /* 0x0ffffffe03077836 */ /* 0x002fe60000000000 */
[----:B------:R-:W-:Y:S03]  /*6280*/  ISETP.GT.U32.AND P0, PT, R4, R6, PT ;  /* 0x000000060400720c */ /* 0x000fe60003f04070 */
[----:B------:R-:W1:Y:S10]  /*6290*/  F2I.FTZ.U32.TRUNC.NTZ R7, R7 ;  /* 0x0000000700077305 */ /* 0x000e74000021f000 */
[----:B------:R-:W-:Y:S02]  /*62a0*/  @!P0 IMAD.IADD R6, R6, 0x1, -R4 ;  /* 0x0000000106068824 */ /* 0x000fe400078e0a04 */
[----:B------:R-:W-:Y:S01]  /*62b0*/  @!P0 VIADD R10, R10, 0x1 ;  /* 0x000000010a0a8836 */ /* 0x000fe20000000000 */
[----:B------:R-:W-:Y:S02]  /*62c0*/  ISETP.NE.AND P0, PT, R66, RZ, PT ;  /* 0x000000ff4200720c */ /* 0x000fe40003f05270 */
[----:B------:R-:W-:Y:S01]  /*62d0*/  ISETP.GE.U32.AND P2, PT, R6, R4, PT ;  /* 0x000000040600720c */ /* 0x000fe20003f46070 */
[--C-:B-1----:R-:W-:Y:S01]  /*62e0*/  IMAD.MOV R3, RZ, RZ, -R7.reuse ;  /* 0x000000ffff037224 */ /* 0x102fe200078e0a07 */
[----:B------:R-:W-:Y:S01]  /*62f0*/  LOP3.LUT R4, R11, R66, RZ, 0x3c, !PT ;  /* 0x000000420b047212 */ /* 0x000fe200078e3cff */
[----:B------:R-:W-:Y:S03]  /*6300*/  IMAD.MOV.U32 R6, RZ, RZ, RZ ;  /* 0x000000ffff067224 */ /* 0x000fe600078e00ff */
[----:B------:R-:W-:Y:S01]  /*6310*/  ISETP.GE.AND P1, PT, R4, RZ, PT ;  /* 0x000000ff0400720c */ /* 0x000fe20003f26270 */
[----:B------:R-:W-:Y:S04]  /*6320*/  IMAD R4, R3, R2, RZ ;  /* 0x0000000203047224 */ /* 0x000fe800078e02ff */
[----:B------:R-:W-:Y:S03]  /*6330*/  IMAD.HI.U32 R7, R7, R4, R6 ;  /* 0x0000000407077227 */ /* 0x000fe600078e0006 */
[----:B------:R-:W-:Y:S05]  /*6340*/  @P2 IADD3 R10, PT, PT, R10, 0x1, RZ ;  /* 0x000000010a0a2810 */ /* 0x000fea0007ffe0ff */
[----:B------:R-:W-:Y:S01]  /*6350*/  @!P1 IMAD.MOV R10, RZ, RZ, -R10 ;  /* 0x000000ffff0a9224 */ /* 0x000fe200078e0a0a */
[----:B------:R-:W-:Y:S02]  /*6360*/  @!P0 LOP3.LUT R10, RZ, R66, RZ, 0x33, !PT ;  /* 0x00000042ff0a8212 */ /* 0x000fe400078e33ff */
[----:B------:R-:W-:Y:S02]  /*6370*/  ISETP.GE.AND P0, PT, R26, 0x1, PT ;  /* 0x000000011a00780c */ /* 0x000fe40003f06270 */
[----:B------:R-:W-:Y:S02]  /*6380*/  IABS R3, R10 ;  /* 0x0000000a00037213 */ /* 0x000fe40000000000 */
[----:B------:R-:W-:Y:S03]  /*6390*/  LOP3.LUT R12, R10, R65, RZ, 0x3c, !PT ;  /* 0x000000410a0c7212 */ /* 0x000fe600078e3cff */
[----:B------:R-:W-:Y:S05]  /*63a0*/  IMAD.HI.U32 R13, R7, R3, RZ ;  /* 0x00000003070d7227 */ /* 0x000fea00078e00ff */
[----:B------:R-:W-:Y:S05]  /*63b0*/  IADD3 R4, PT, PT, -R13, RZ, RZ ;  /* 0x000000ff0d047210 */ /* 0x000fea0007ffe1ff */
[C---:B------:R-:W-:Y:S05]  /*63c0*/  IMAD R3, R2.reuse, R4, R3 ;  /* 0x0000000402037224 */ /* 0x040fea00078e0203 */
[----:B------:R-:W-:Y:S11]  /*63d0*/  ISETP.GT.U32.AND P4, PT, R2, R3, PT ;  /* 0x000000030200720c */ /* 0x000ff60003f84070 */
[----:B------:R-:W-:Y:S02]  /*63e0*/  @!UPT UIADD3 URZ, UPT, UPT, URZ, URZ, URZ ;  /* 0x000000fffffff290 */ /* 0x000fe4000fffe0ff */
[----:B------:R-:W-:Y:S05]  /*63f0*/  @!P4 IMAD.IADD R3, R3, 0x1, -R2 ;  /* 0x000000010303c824 */ /* 0x000fea00078e0a02 */
[----:B------:R-:W-:Y:S01]  /*6400*/  ISETP.GE.U32.AND P2, PT, R3, R2, PT ;  /* 0x000000020300720c */ /* 0x000fe20003f46070 */
[----:B------:R-:W-:Y:S01]  /*6410*/  @!UPT UIADD3 URZ, UPT, UPT, URZ, URZ, URZ ;  /* 0x000000fffffff290 */ /* 0x000fe2000fffe0ff */
[----:B--2---:R-:W-:Y:S11]  /*6420*/  @!P0 BRA `(.L_x_90) ;  /* 0x0000000000a48947 */ /* 0x004ff60003800000 */
[----:B------:R-:W-:Y:S01]  /*6430*/  IMAD.HI.U32 R16, R72, R25, RZ ;  /* 0x0000001948107227 */ /* 0x000fe200078e00ff */
[----:B------:R-:W-:Y:S02]  /*6440*/  ISETP.NE.AND P0, PT, R24, 0x1, PT ;  /* 0x000000011800780c */ /* 0x000fe40003f05270 */
[----:B------:R-:W-:Y:S01]  /*6450*/  ISETP.NE.AND P1, PT, R26, 0x1, PT ;  /* 0x000000011a00780c */ /* 0x000fe20003f25270 */
[-C--:B------:R-:W-:Y:S01]  /*6460*/  IMAD.HI.U32 R14, R73, R56.reuse, RZ ;  /* 0x00000038490e7227 */ /* 0x080fe200078e00ff */
[----:B------:R-:W-:Y:S02]  /*6470*/  SHF.R.U32.HI R15, RZ, R67, R16 ;  /* 0x00000043ff0f7219 */ /* 0x000fe40000011610 */
[----:B------:R-:W-:Y:S01]  /*6480*/  ISETP.NE.AND P5, PT, R28, 0x1, PT ;  /* 0x000000011c00780c */ /* 0x000fe20003fa5270 */
[----:B------:R-:W-:Y:S01]  /*6490*/  IMAD.HI.U32 R34, R29, R25, RZ ;  /* 0x000000191d227227 */ /* 0x000fe200078e00ff */
[----:B------:R-:W-:Y:S02]  /*64a0*/  SHF.R.U32.HI R14, RZ, R57, R14 ;  /* 0x00000039ff0e7219 */ /* 0x000fe4000001160e */
[----:B------:R-:W-:Y:S01]  /*64b0*/  SEL R3, R72, R15, !P0 ;  /* 0x0000000f48037207 */ /* 0x000fe20004000000 */
[----:B------:R-:W-:Y:S01]  /*64c0*/  IMAD.HI.U32 R20, R31, R56, RZ ;  /* 0x000000381f147227 */ /* 0x000fe200078e00ff */
[----:B------:R-:W-:Y:S03]  /*64d0*/  SEL R7, R73, R14, !P5 ;  /* 0x0000000e49077207 */ /* 0x000fe60006800000 */
[-C--:B---3--:R-:W-:Y:S01]  /*64e0*/  IMAD.HI.U32 R14, R3, R22.reuse, RZ ;  /* 0x00000016030e7227 */ /* 0x088fe200078e00ff */
[----:B------:R-:W-:Y:S03]  /*64f0*/  SHF.R.U32.HI R20, RZ, R57, R20 ;  /* 0x00000039ff147219 */ /* 0x000fe60000011614 */
[----:B------:R-:W-:Y:S01]  /*6500*/  IMAD.HI.U32 R16, R7, R22, RZ ;  /* 0x0000001607107227 */ /* 0x000fe200078e00ff */
[----:B------:R-:W-:Y:S02]  /*6510*/  @P1 SHF.R.U32.HI R3, RZ, R23, R14 ;  /* 0x00000017ff031219 */ /* 0x000fe4000001160e */
[----:B------:R-:W-:Y:S02]  /*6520*/  SHF.R.U32.HI R14, RZ, R67, R34 ;  /* 0x00000043ff0e7219 */ /* 0x000fe40000011622 */
[----:B------:R-:W-:Y:S01]  /*6530*/  @P1 SHF.R.U32.HI R7, RZ, R23, R16 ;  /* 0x00000017ff071219 */ /* 0x000fe20000011610 */
[C---:B------:R-:W-:Y:S01]  /*6540*/  IMAD R2, R26.reuse, R3, RZ ;  /* 0x000000031a027224 */ /* 0x040fe200078e02ff */
[----:B------:R-:W-:Y:S02]  /*6550*/  SEL R5, R29, R14, !P0 ;  /* 0x0000000e1d057207 */ /* 0x000fe40004000000 */
[----:B------:R-:W-:Y:S01]  /*6560*/  SEL R3, R31, R20, !P5 ;  /* 0x000000141f037207 */ /* 0x000fe20006800000 */
[----:B------:R-:W-:Y:S01]  /*6570*/  IMAD R4, R26, R7, RZ ;  /* 0x000000071a047224 */ /* 0x000fe200078e02ff */
[C---:B------:R-:W-:Y:S01]  /*6580*/  ISETP.GE.AND P0, PT, R5.reuse, R2, PT ;  /* 0x000000020500720c */ /* 0x040fe20003f06270 */
[----:B------:R-:W-:Y:S03]  /*6590*/  IMAD.HI.U32 R6, R5, R22, RZ ;  /* 0x0000001605067227 */ /* 0x000fe600078e00ff */
[----:B------:R-:W-:Y:S01]  /*65a0*/  ISETP.GE.OR P0, PT, R3, R4, P0 ;  /* 0x000000040300720c */ /* 0x000fe20000706670 */
[----:B------:R-:W-:Y:S01]  /*65b0*/  IMAD.MOV R4, RZ, RZ, -R3 ;  /* 0x000000ffff047224 */ /* 0x000fe200078e0a03 */
[-C--:B------:R-:W-:Y:S03]  /*65c0*/  SHF.R.U32.HI R6, RZ, R23.reuse, R6 ;  /* 0x00000017ff067219 */ /* 0x080fe60000011606 */
[----:B------:R-:W-:Y:S01]  /*65d0*/  IMAD R31, R28, R4, R31 ;  /* 0x000000041c1f7224 */ /* 0x000fe200078e021f */
[----:B------:R-:W-:Y:S05]  /*65e0*/  SEL R9, R5, R6, !P1 ;  /* 0x0000000605097207 */ /* 0x000fea0004800000 */
[----:B------:R-:W-:Y:S02]  /*65f0*/  IMAD.MOV R6, RZ, RZ, -R9 ;  /* 0x000000ffff067224 */ /* 0x000fe400078e0a09 */
[C---:B------:R-:W-:Y:S04]  /*6600*/  @!P0 IMAD.HI.U32 R2, R3.reuse, R22, RZ ;  /* 0x0000001603028227 */ /* 0x040fe800078e00ff */
[----:B------:R-:W-:Y:S01]  /*6610*/  IMAD R6, R26, R6, R5 ;  /* 0x000000061a067224 */ /* 0x000fe200078e0205 */
[----:B------:R-:W-:Y:S04]  /*6620*/  @!P0 SHF.R.U32.HI R2, RZ, R23, R2 ;  /* 0x00000017ff028219 */ /* 0x000fe80000011602 */
[----:B------:R-:W-:Y:S02]  /*6630*/  @!P0 SEL R0, R3, R2, !P1 ;  /* 0x0000000203008207 */ /* 0x000fe40004800000 */
[----:B------:R-:W-:Y:S02]  /*6640*/  IADD3 R2, PT, PT, -R5, RZ, RZ ;  /* 0x000000ff05027210 */ /* 0x000fe40007ffe1ff */
[----:B------:R-:W-:Y:S01]  /*6650*/  @!P0 IADD3 R8, PT, PT, R9, -R0, RZ ;  /* 0x8000000009088210 */ /* 0x000fe20007ffe0ff */
[----:B------:R-:W-:Y:S02]  /*6660*/  @!P0 IMAD R0, R7, R6, R0 ;  /* 0x0000000607008224 */ /* 0x000fe400078e0200 */
[----:B------:R-:W-:Y:S02]  /*6670*/  IMAD R29, R24, R2, R29 ;  /* 0x00000002181d7224 */ /* 0x000fe400078e021d */
[----:B------:R-:W-:Y:S02]  /*6680*/  @!P0 IMAD R5, R8, R26, R3 ;  /* 0x0000001a08058224 */ /* 0x000fe400078e0203 */
[----:B------:R-:W-:Y:S04]  /*6690*/  @!P0 IMAD.MOV.U32 R3, RZ, RZ, R0 ;  /* 0x000000ffff038224 */ /* 0x000fe800078e0000 */
[----:B------:R-:W-:Y:S02]  /*66a0*/  IMAD R31, R3, R28, R31 ;  /* 0x0000001c031f7224 */ /* 0x000fe400078e021f */
[----:B------:R-:W-:Y:S07]  /*66b0*/  IMAD R29, R5, R24, R29 ;  /* 0x00000018051d7224 */ /* 0x000fee00078e021d */
.L_x_90:
[----:B------:R-:W-:Y:S01]  /*66c0*/  ISETP.NE.AND P0, PT, R27, 0x1, PT ;  /* 0x000000011b00780c */ /* 0x000fe20003f05270 */
[----:B------:R-:W1:Y:S01]  /*66d0*/  LDC.64 R6, c[0x0][0xc10] ;  /* 0x00030400ff067b82 */ /* 0x000e620000000a00 */
[----:B------:R-:W-:Y:S01]  /*66e0*/  R2UR UR4, R12 ;  /* 0x000000000c0472ca */ /* 0x000fe200000e0000 */
[----:B------:R-:W-:Y:S01]  /*66f0*/  @!P4 VIADD R13, R13, 0x1 ;  /* 0x000000010d0dc836 */ /* 0x000fe20000000000 */
[----:B------:R-:W-:Y:S01]  /*6700*/  ISETP.NE.AND P1, PT, R65, RZ, PT ;  /* 0x000000ff4100720c */ /* 0x000fe20003f25270 */
[----:B------:R-:W-:Y:S01]  /*6710*/  IMAD.MOV R8, RZ, RZ, -R11 ;  /* 0x000000ffff087224 */ /* 0x000fe200078e0a0b */
[----:B------:R-:W-:Y:S03]  /*6720*/  R2UR UR42, R19 ;  /* 0x00000000132a72ca */ /* 0x000fe600000e0000 */
[----:B------:R-:W2:Y:S01]  /*6730*/  LDC.64 R4, c[0x0][0xc18] ;  /* 0x00030600ff047b82 */ /* 0x000ea20000000a00 */
[----:B------:R-:W-:Y:S01]  /*6740*/  R2UR UR43, R11 ;  /* 0x000000000b2b72ca */ /* 0x000fe200000e0000 */
[----:B------:R-:W-:Y:S01]  /*6750*/  @P2 VIADD R13, R13, 0x1 ;  /* 0x000000010d0d2836 */ /* 0x000fe20000000000 */
[----:B------:R-:W-:Y:S01]  /*6760*/  R2UR UR44, R10 ;  /* 0x000000000a2c72ca */ /* 0x000fe200000e0000 */
[----:B------:R-:W-:Y:S01]  /*6770*/  IMAD R18, R79, R8, R18 ;  /* 0x000000084f127224 */ /* 0x000fe200078e0212 */
[----:B------:R-:W-:Y:S03]  /*6780*/  R2UR UR7, R66 ;  /* 0x00000000420772ca */ /* 0x000fe600000e0000 */
[----:B------:R-:W4:Y:S01]  /*6790*/  @!P0 LDC R0, c[0x0][0xc20] ;  /* 0x00030800ff008b82 */ /* 0x000f220000000800 */
[----:B------:R-:W-:Y:S01]  /*67a0*/  R2UR UR45, R13 ;  /* 0x000000000d2d72ca */ /* 0x000fe200000e0000 */
[----:B------:R-:W-:Y:S01]  /*67b0*/  UISETP.GE.AND UP1, UPT, UR4, URZ, UPT ;  /* 0x000000ff0400728c */ /* 0x000fe2000bf26270 */
[C---:B------:R-:W-:Y:S05]  /*67c0*/  R2UR UR4, R65.reuse ;  /* 0x00000000410472ca */ /* 0x040fea00000e0000 */
[----:B------:R-:W3:Y:S01]  /*67d0*/  @!P0 LDC R2, c[0x0][0xc0c] ;  /* 0x00030300ff028b82 */ /* 0x000ee20000000800 */
[----:B------:R-:W-:Y:S01]  /*67e0*/  R2UR UR52, R18 ;  /* 0x00000000123472ca */ /* 0x000fe200000e0000 */
[----:B------:R-:W-:Y:S01]  /*67f0*/  VOTEU.ALL UP0, P1 ;  /* 0x0000000000ff7886 */ /* 0x000fe20000800000 */
[----:B------:R-:W-:Y:S01]  /*6800*/  R2UR UR5, R65 ;  /* 0x00000000410572ca */ /* 0x000fe200000e0000 */
[----:B------:R-:W-:Y:S01]  /*6810*/  IMAD.MOV R8, RZ, RZ, -R10 ;  /* 0x000000ffff087224 */ /* 0x000fe200078e0a0a */
[----:B------:R-:W-:Y:S04]  /*6820*/  USHF.L.U32 UR42, UR42, 0x6, URZ ;  /* 0x000000062a2a7899 */ /* 0x000fe800080006ff */
[----:B------:R-:W-:Y:S01]  /*6830*/  R2UR UR6, R8 ;  /* 0x00000000080672ca */ /* 0x000fe200000e0000 */
[----:B------:R-:W-:Y:S02]  /*6840*/  @!UP1 UIADD3 UR45, UPT, UPT, -UR45, URZ, URZ ;  /* 0x000000ff2d2d9290 */ /* 0x000fe4000fffe1ff */
[----:B------:R-:W-:Y:S01]  /*6850*/  @!UP0 ULOP3.LUT UR45, URZ, UR4, URZ, 0x33, !UPT ;  /* 0x00000004ff2d8292 */ /* 0x000fe2000f8e33ff */
[----:B--2---:R-:W-:Y:S01]  /*6860*/  @!P0 ISETP.NE.AND P1, PT, R4, 0x1, PT ;  /* 0x000000010400880c */ /* 0x004fe20003f25270 */
[----:B-1----:R-:W-:Y:S01]  /*6870*/  @!P0 IMAD.HI.U32 R6, R31, R6, RZ ;  /* 0x000000061f068227 */ /* 0x002fe200078e00ff */
[----:B------:R-:W-:Y:S02]  /*6880*/  ULOP3.LUT UP0, URZ, UR57, 0x1b0, URZ, 0xc0, !UPT ;  /* 0x000001b039ff7892 */ /* 0x000fe4000f80c0ff */
[----:B------:R-:W-:Y:S01]  /*6890*/  USHF.L.U32 UR52, UR52, 0x6, URZ ;  /* 0x0000000634347899 */ /* 0x000fe200080006ff */
[----:B------:R-:W-:Y:S01]  /*68a0*/  @!P0 IMAD.HI.U32 R3, R29, R5, RZ ;  /* 0x000000051d038227 */ /* 0x000fe200078e00ff */
[----:B------:R-:W-:Y:S03]  /*68b0*/  @!P0 SHF.R.U32.HI R6, RZ, R7, R6 ;  /* 0x00000007ff068219 */ /* 0x000fe60000011606 */
[----:B------:R-:W-:Y:S01]  /*68c0*/  UIMAD UR43, UR7, UR6, UR43 ;  /* 0x00000006072b72a4 */ /* 0x000fe2000f8e022b */
[----:B------:R-:W-:Y:S01]  /*68d0*/  IMAD R8, RZ, RZ, -UR45 ;  /* 0x8000002dff087e24 */ /* 0x000fe2000f8e02ff */
[----:B----4-:R-:W-:Y:S02]  /*68e0*/  @!P0 SHF.R.U32.HI R0, RZ, R0, R3 ;  /* 0x00000000ff008219 */ /* 0x010fe40000011603 */
[----:B---3--:R-:W-:Y:S02]  /*68f0*/  @!P0 ISETP.NE.AND P2, PT, R2, 0x1, PT ;  /* 0x000000010200880c */ /* 0x008fe40003f45270 */
[----:B------:R-:W-:Y:S02]  /*6900*/  R2UR UR4, R8 ;  /* 0x00000000080472ca */ /* 0x000fe400000e0000 */
[----:B------:R-:W-:Y:S02]  /*6910*/  @P3 SHF.R.U32.HI R8, RZ, 0x10, R61 ;  /* 0x00000010ff083819 */ /* 0x000fe4000001163d */
[----:B------:R-:W-:Y:S02]  /*6920*/  @!P0 SEL R6, R31, R6, !P2 ;  /* 0x000000061f068207 */ /* 0x000fe40005000000 */
[----:B------:R-:W-:Y:S02]  /*6930*/  @!P0 SEL R3, R29, R0, !P1 ;  /* 0x000000001d038207 */ /* 0x000fe40004800000 */
[----:B------:R-:W-:Y:S03]  /*6940*/  @P3 R2UR UR53, R8 ;  /* 0x00000000083532ca */ /* 0x000fe600000e0000 */
[----:B------:R-:W-:Y:S02]  /*6950*/  @!P0 IMAD.IADD R0, R3, 0x1, -R6 ;  /* 0x0000000103008824 */ /* 0x000fe400078e0a06 */
[----:B------:R-:W-:Y:S01]  /*6960*/  @!P0 IMAD.IADD R3, R6, 0x1, -R3 ;  /* 0x0000000106038824 */ /* 0x000fe200078e0a03 */
[----:B------:R-:W-:Y:S01]  /*6970*/  UIMAD UR44, UR5, UR4, UR44 ;  /* 0x00000004052c72a4 */ /* 0x000fe2000f8e022c */
[----:B------:R-:W-:Y:S02]  /*6980*/  @!P0 IMAD R31, R0, R2, R31 ;  /* 0x00000002001f8224 */ /* 0x000fe400078e021f */
[----:B------:R-:W-:Y:S01]  /*6990*/  @!P0 IMAD R29, R3, R4, R29 ;  /* 0x00000004031d8224 */ /* 0x000fe200078e021d */
[----:B------:R-:W-:Y:S08]  /*69a0*/  BRA.U !UP0, `(.L_x_91) ;  /* 0x00000001087c7547 */ /* 0x000ff0000b800000 */
[----:B------:R-:W1:Y:S01]  /*69b0*/  LDCU.64 UR8, c[0x4][0x80] ;  /* 0x01001000ff0877ac */ /* 0x000e620008000a00 */
[----:B------:R-:W-:Y:S01]  /*69c0*/  MOV R2, 0x0 ;  /* 0x0000000000027802 */ /* 0x000fe20000000f00 */
[----:B------:R-:W-:Y:S02]  /*69d0*/  HFMA2 R12, -RZ, RZ, 0, 5.9604644775390625e-08 ;  /* 0x00000001ff0c7431 */ /* 0x000fe400000001ff */
[----:B------:R-:W-:Y:S01]  /*69e0*/  IMAD.MOV.U32 R8, RZ, RZ, 0x70 ;  /* 0x00000070ff087424 */ /* 0x000fe200078e00ff */
[----:B------:R2:W3:Y:S01]  /*69f0*/  LDC.64 R14, c[0x4][R2] ;  /* 0x01000000020e7b82 */ /* 0x0004e20000000a00 */
[----:B------:R-:W4:Y:S01]  /*6a00*/  LDCU.64 UR6, c[0x4][0x88] ;  /* 0x01001100ff0677ac */ /* 0x000f220008000a00 */
[----:B------:R-:W-:Y:S01]  /*6a10*/  IMAD.MOV.U32 R13, RZ, RZ, RZ ;  /* 0x000000ffff0d7224 */ /* 0x000fe200078e00ff */
[----:B------:R-:W2:Y:S01]  /*6a20*/  LDCU.64 UR4, c[0x4][0x8] ;  /* 0x01000100ff0477ac */ /* 0x000ea20008000a00 */
[----:B-1----:R-:W-:Y:S01]  /*6a30*/  MOV R5, UR9 ;  /* 0x0000000900057c02 */ /* 0x002fe20008000f00 */
[----:B------:R-:W-:Y:S01]  /*6a40*/  IMAD.U32 R4, RZ, RZ, UR8 ;  /* 0x00000008ff047e24 */ /* 0x000fe2000f8e00ff */
[----:B----4-:R-:W-:Y:S01]  /*6a50*/  MOV R7, UR7 ;  /* 0x0000000700077c02 */ /* 0x010fe20008000f00 */
[----:B------:R-:W-:Y:S01]  /*6a60*/  IMAD.U32 R6, RZ, RZ, UR6 ;  /* 0x00000006ff067e24 */ /* 0x000fe2000f8e00ff */
[----:B--2---:R-:W-:Y:S01]  /*6a70*/  MOV R11, UR5 ;  /* 0x00000005000b7c02 */ /* 0x004fe20008000f00 */
[----:B------:R-:W-:Y:S02]  /*6a80*/  IMAD.U32 R10, RZ, RZ, UR4 ;  /* 0x00000004ff0a7e24 */ /* 0x000fe4000f8e00ff */
[----:B------:R-:W-:Y:S07]  /*6a90*/  LEPC R20, `(.L_x_92) ;  /* 0x000000001014794e */ /* 0x000fee0000000000 */
[----:B---3-5:R-:W-:Y:S05]  /*6aa0*/  CALL.ABS.NOINC R14 ;  /* 0x000000000e007343 */ /* 0x028fea0003c00000 */
.L_x_92:
[----:B------:R-:W1:Y:S01]  /*6ab0*/  LDCU.64 UR8, c[0x4][0x80] ;  /* 0x01001000ff0877ac */ /* 0x000e620008000a00 */
[----:B------:R-:W2:Y:S01]  /*6ac0*/  LDC.64 R2, c[0x4][R2] ;  /* 0x0100000002027b82 */ /* 0x000ea20000000a00 */
[----:B------:R-:W-:Y:S02]  /*6ad0*/  HFMA2 R12, -RZ, RZ, 0, 5.9604644775390625e-08 ;  /* 0x00000001ff0c7431 */ /* 0x000fe400000001ff */
[----:B------:R-:W-:Y:S02]  /*6ae0*/  IMAD.MOV.U32 R8, RZ, RZ, 0x70 ;  /* 0x00000070ff087424 */ /* 0x000fe400078e00ff */
[----:B------:R-:W-:Y:S01]  /*6af0*/  IMAD.MOV.U32 R13, RZ, RZ, RZ ;  /* 0x000000ffff0d7224 */ /* 0x000fe200078e00ff */
[----:B------:R-:W3:Y:S01]  /*6b00*/  LDCU.64 UR6, c[0x4][0x88] ;  /* 0x01001100ff0677ac */ /* 0x000ee20008000a00 */
[----:B------:R-:W4:Y:S01]  /*6b10*/  LDCU.64 UR4, c[0x4][0x8] ;  /* 0x01000100ff0477ac */ /* 0x000f220008000a00 */
[----:B-1----:R-:W-:Y:S02]  /*6b20*/  MOV R4, UR8 ;  /* 0x0000000800047c02 */ /* 0x002fe40008000f00 */
[----:B------:R-:W-:Y:S02]  /*6b30*/  MOV R5, UR9 ;  /* 0x0000000900057c02 */ /* 0x000fe40008000f00 */
[----:B---3--:R-:W-:Y:S01]  /*6b40*/  MOV R7, UR7 ;  /* 0x0000000700077c02 */ /* 0x008fe20008000f00 */
[----:B------:R-:W-:Y:S01]  /*6b50*/  IMAD.U32 R6, RZ, RZ, UR6 ;  /* 0x00000006ff067e24 */ /* 0x000fe2000f8e00ff */
[----:B----4-:R-:W-:Y:S01]  /*6b60*/  MOV R11, UR5 ;  /* 0x00000005000b7c02 */ /* 0x010fe20008000f00 */
[----:B------:R-:W-:Y:S02]  /*6b70*/  IMAD.U32 R10, RZ, RZ, UR4 ;  /* 0x00000004ff0a7e24 */ /* 0x000fe4000f8e00ff */
[----:B------:R-:W-:Y:S07]  /*6b80*/  LEPC R20, `(.L_x_91) ;  /* 0x000000001014794e */ /* 0x000fee0000000000 */
[----:B--2---:R-:W-:Y:S05]  /*6b90*/  CALL.ABS.NOINC R2 ;  /* 0x0000000002007343 */ /* 0x004fea0003c00000 */
.L_x_91:
[----:B------:R-:W-:Y:S01]  /*6ba0*/  ISETP.NE.U32.AND P3, PT, R54, RZ, PT ;  /* 0x000000ff3600720c */ /* 0x000fe20003f65070 */
[----:B------:R-:W-:Y:S01]  /*6bb0*/  UISETP.NE.AND UP2, UPT, UR50, URZ, UPT ;  /* 0x000000ff3200728c */ /* 0x000fe2000bf45270 */
[----:B------:R-:W-:Y:S01]  /*6bc0*/  ISETP.NE.U32.AND P2, PT, RZ, UR36, PT ;  /* 0x00000024ff007c0c */ /* 0x000fe2000bf45070 */
[----:B------:R-:W-:Y:S01]  /*6bd0*/  UISETP.NE.U32.AND UP1, UPT, UR38, URZ, UPT ;  /* 0x000000ff2600728c */ /* 0x000fe2000bf25070 */
[----:B------:R-:W-:Y:S01]  /*6be0*/  ISETP.NE.AND.EX P3, PT, R55, RZ, PT, P3 ;  /* 0x000000ff3700720c */ /* 0x000fe20003f65330 */
[----:B------:R-:W-:Y:S01]  /*6bf0*/  UPLOP3.LUT UP0, UPT, UPT, UPT, UPT, 0x40, 0x4 ;  /* 0x000000000004789c */ /* 0x000fe20003f0e870 */
[----:B------:R-:W-:Y:S01]  /*6c00*/  ISETP.NE.AND.EX P2, PT, RZ, UR37, PT, P2 ;  /* 0x00000025ff007c0c */ /* 0x000fe2000bf45320 */
[----:B------:R-:W-:Y:S01]  /*6c10*/  UISETP.NE.AND.EX UP1, UPT, UR39, URZ, UPT, UP1 ;  /* 0x000000ff2700728c */ /* 0x000fe2000bf25310 */
[----:B------:R-:W-:Y:S04]  /*6c20*/  PLOP3.LUT P4, PT, PT, PT, UP2, 0x80, 0x8 ;  /* 0x000000000008781c */ /* 0x000fe80003f8f028 */
[----:B------:R-:W-:Y:S01]  /*6c30*/  P2R R83, PR, RZ, 0x10 ;  /* 0x00000010ff537803 */ /* 0x000fe20000000000 */
[----:B------:R-:W-:Y:S06]  /*6c40*/  @UP2 UPLOP3.LUT UP0, UPT, UPT, UPT, UP1, 0x80, 0x8 ;  /* 0x000000000008289c */ /* 0x000fec0003f0f010 */
[----:B------:R-:W-:Y:S01]  /*6c50*/  PLOP3.LUT P0, PT, PT, PT, UP0, 0x80, 0x8 ;  /* 0x000000000008781c */ /* 0x000fe20003f0f008 */
[----:B------:R-:W-:Y:S01]  /*6c60*/  @!UPT UIADD3 URZ, UPT, UPT, URZ, URZ, URZ ;  /* 0x000000fffffff290 */ /* 0x000fe2000fffe0ff */
[----:B------:R-:W-:Y:S11]  /*6c70*/  BRA.U !UP1, `(.L_x_93) ;  /* 0x0000000109387547 */ /* 0x000ff6000b800000 */
[----:B------:R-:W-:Y:S01]  /*6c80*/  UISETP.NE.U32.AND UP0, UPT, UR36, URZ, UPT ;  /* 0x000000ff2400728c */ /* 0x000fe2000bf05070 */
[----:B------:R-:W-:Y:S02]  /*6c90*/  HFMA2 R0, -RZ, RZ, 0, 5.9604644775390625e-08 ;  /* 0x00000001ff007431 */ /* 0x000fe400000001ff */
[----:B------:R-:W-:Y:S01]  /*6ca0*/  IMAD.MOV.U32 R59, RZ, RZ, 0x1 ;  /* 0x00000001ff3b7424 */ /* 0x000fe200078e00ff */
[----:B------:R-:W-:Y:S06]  /*6cb0*/  UISETP.NE.AND.EX UP0, UPT, UR37, URZ, UPT, UP0 ;  /* 0x000000ff2500728c */ /* 0x000fec000bf05300 */
[----:B------:R-:W-:Y:S05]  /*6cc0*/  PLOP3.LUT P1, PT, PT, PT, UP0, 0x80, 0x8 ;  /* 0x000000000008781c */ /* 0x000fea0003f2f008 */
[----:B------:R-:W1:Y:S01]  /*6cd0*/  @UP0 LDCU.64 UR6, c[0x0][0x988] ;  /* 0x00013100ff0607ac */ /* 0x000e620008000a00 */
[----:B------:R-:W-:Y:S07]  /*6ce0*/  @UP0 UIMAD UR4, UR47, UR38, URZ ;  /* 0x000000262f0402a4 */ /* 0x000fee000f8e02ff */
[----:B------:R-:W-:Y:S01]  /*6cf0*/  @!P1 PRMT R59, R0, 0x7610, R59 ;  /* 0x00007610003b9816 */ /* 0x000fe2000000003b */
[----:B-1----:R-:W-:Y:S03]  /*6d00*/  @UP0 UIMAD.WIDE UR6, UR4, 0x4, UR6 ;  /* 0x00000004040608a5 */ /* 0x002fe6000f8e0206 */
[----:B------:R-:W1:Y:S03]  /*6d10*/  @!UP0 LDCU UR4, c[0x0][0x980] ;  /* 0x00013000ff0487ac */ /* 0x000e660008000800 */
[----:B------:R-:W-:Y:S01]  /*6d20*/  IMAD.U32 R2, RZ, RZ, UR6 ;  /* 0x00000006ff027e24 */ /* 0x000fe2000f8e00ff */
[----:B------:R-:W-:Y:S05]  /*6d30*/  MOV R3, UR7 ;  /* 0x0000000700037c02 */ /* 0x000fea0008000f00 */
[----:B-----5:R2:W5:Y:S02]  /*6d40*/  @P1 LDG.E R35, desc[UR48][R2.64] ;  /* 0x0000003002231981 */ /* 0x020564000c1e1900 */
[----:B-12---:R-:W-:Y:S02]  /*6d50*/  @!P1 IMAD.U32 R35, RZ, RZ, UR4 ;  /* 0x00000004ff239e24 */ /* 0x006fe4000f8e00ff */
.L_x_93:
[----:B------:R-:W-:Y:S05]  /*6d60*/  @!P3 BRA `(.L_x_94) ;  /* 0x000000000020b947 */ /* 0x000fea0003800000 */
[----:B------:R-:W-:Y:S04]  /*6d70*/  ISETP.NE.U32.AND P1, PT, R52, RZ, PT ;  /* 0x000000ff3400720c */ /* 0x000fe80003f25070 */
[----:B------:R-:W-:Y:S11]  /*6d80*/  ISETP.NE.AND.EX P1, PT, R53, RZ, PT, P1 ;  /* 0x000000ff3500720c */ /* 0x000ff60003f25310 */
[----:B------:R-:W-:Y:S02]  /*6d90*/  @!UPT UIADD3 URZ, UPT, UPT, URZ, URZ, URZ ;  /* 0x000000fffffff290 */ /* 0x000fe4000fffe0ff */
[----:B------:R-:W1:Y:S01]  /*6da0*/  @P1 LDC.64 R2, c[0x0][0x9a8] ;  /* 0x00026a00ff021b82 */ /* 0x000e620000000a00 */
[----:B------:R-:W-:Y:S04]  /*6db0*/  @P1 IMAD R0, R54, UR47, RZ ;  /* 0x0000002f36001c24 */ /* 0x000fe8000f8e02ff */
[----:B-1----:R-:W-:Y:S05]  /*6dc0*/  @P1 IMAD.WIDE R2, R0, 0x4, R2 ;  /* 0x0000000400021825 */ /* 0x002fea00078e0202 */
[----:B-----5:R1:W5:Y:S02]  /*6dd0*/  @P1 LDG.E R33, desc[UR48][R2.64] ;  /* 0x0000003002211981 */ /* 0x020364000c1e1900 */
[----:B-1----:R-:W2:Y:S02]  /*6de0*/  @!P1 LDC R33, c[0x0][0x9a0] ;  /* 0x00026800ff219b82 */ /* 0x002ea40000000800 */
.L_x_94:
[----:B-----5:R-:W-:Y:S01]  /*6df0*/  FSETP.NEU.AND P1, PT, R35, RZ, PT ;  /* 0x000000ff2300720b */ /* 0x020fe20003f2d000 */
[----:B------:R-:W-:Y:S01]  /*6e00*/  ULOP3.LUT UR4, UR56, 0x1, URZ, 0x3c, !UPT ;  /* 0x0000000138047892 */ /* 0x000fe2000f8e3cff */
[----:B------:R-:W-:Y:S01]  /*6e10*/  SEL R2, RZ, 0xffffffff, P2 ;  /* 0xffffffffff027807 */ /* 0x000fe20001000000 */
[----:B------:R-:W-:Y:S01]  /*6e20*/  IMAD.U32 R4, RZ, RZ, UR58 ;  /* 0x0000003aff047e24 */ /* 0x000fe2000f8e00ff */
[----:B------:R-:W-:Y:S01]  /*6e30*/  @P4 LOP3.LUT P2, RZ, R59, 0xff, RZ, 0xc0, !PT ;  /* 0x000000ff3bff4812 */ /* 0x000fe2000784c0ff */
[----:B------:R-:W-:Y:S01]  /*6e40*/  BSSY B1, `(.L_x_95) ;  /* 0x0000033000017945 */ /* 0x000fe20003800000 */
[----:B------:R-:W-:Y:S01]  /*6e50*/  @P4 SEL R7, RZ, 0xffffffff, P1 ;  /* 0xffffffffff074807 */ /* 0x000fe20000800000 */
[----:B------:R-:W-:Y:S01]  /*6e60*/  IMAD.U32 R39, RZ, RZ, UR4 ;  /* 0x00000004ff277e24 */ /* 0x000fe2000f8e00ff */
[----:B------:R-:W-:Y:S01]  /*6e70*/  LEA R0, R4, UR51, 0x3 ;  /* 0x0000003304007c11 */ /* 0x000fe2000f8e18ff */
[----:B------:R-:W-:Y:S01]  /*6e80*/  IMAD.MOV.U32 R86, RZ, RZ, 0x1 ;  /* 0x00000001ff567424 */ /* 0x000fe200078e00ff */
[----:B------:R-:W-:Y:S01]  /*6e90*/  @P0 SEL R7, R2, R7, !P2 ;  /* 0x0000000702070207 */ /* 0x000fe20005000000 */
[----:B------:R-:W-:Y:S01]  /*6ea0*/  IMAD.IADD R34, R32, 0x1, R17 ;  /* 0x0000000120227824 */ /* 0x000fe200078e0211 */
[----:B------:R-:W-:Y:S01]  /*6eb0*/  LEA R84, R30, UR51, 0x3 ;  /* 0x000000331e547c11 */ /* 0x000fe2000f8e18ff */
[----:B------:R-:W-:Y:S01]  /*6ec0*/  IMAD.U32 R85, RZ, RZ, UR58 ;  /* 0x0000003aff557e24 */ /* 0x000fe2000f8e00ff */
[----:B------:R-:W-:Y:S02]  /*6ed0*/  @P4 LOP3.LUT R82, R7, 0x1, RZ, 0xc0, !PT ;  /* 0x0000000107524812 */ /* 0x000fe400078ec0ff */
[----:B------:R-:W-:Y:S02]  /*6ee0*/  CS2R R50, SRZ ;  /* 0x0000000000327805 */ /* 0x000fe4000001ff00 */
[----:B------:R-:W-:Y:S02]  /*6ef0*/  SHF.L.U32 R3, R75, 0x1f, RZ ;  /* 0x0000001f4b037819 */ /* 0x000fe400000006ff */
[----:B------:R-:W-:Y:S02]  /*6f00*/  CS2R R48, SRZ ;  /* 0x0000000000307805 */ /* 0x000fe4000001ff00 */
[----:B------:R-:W-:Y:S02]  /*6f10*/  ISETP.NE.U32.OR P5, PT, R82, 0x1, !P4 ;  /* 0x000000015200780c */ /* 0x000fe400067a5470 */
[----:B------:R-:W-:Y:S02]  /*6f20*/  CS2R R42, SRZ ;  /* 0x00000000002a7805 */ /* 0x000fe4000001ff00 */
[----:B------:R-:W-:Y:S02]  /*6f30*/  PLOP3.LUT P0, PT, PT, PT, UP1, 0x80, 0x8 ;  /* 0x000000000008781c */ /* 0x000fe40003f0f018 */
[----:B------:R-:W-:Y:S02]  /*6f40*/  CS2R R40, SRZ ;  /* 0x0000000000287805 */ /* 0x000fe4000001ff00 */
[----:B------:R-:W-:Y:S02]  /*6f50*/  LOP3.LUT P2, R81, R59, 0xff, RZ, 0xc0, !PT ;  /* 0x000000ff3b517812 */ /* 0x000fe4000784c0ff */
[----:B------:R-:W-:Y:S03]  /*6f60*/  SEL R87, RZ, 0xffffffff, P1 ;  /* 0xffffffffff577807 */ /* 0x000fe60000800000 */
[----:B------:R-:W-:Y:S04]  /*6f70*/  @P5 SHF.L.U32 R5, R39, 0x1f, RZ ;  /* 0x0000001f27055819 */ /* 0x000fe800000006ff */
[----:B------:R-:W-:Y:S01]  /*6f80*/  @P0 SEL R87, R2, R87, !P2 ;  /* 0x0000005702570207 */ /* 0x000fe20005000000 */
[----:B------:R-:W1:Y:S03]  /*6f90*/  @P5 SYNCS.PHASECHK.TRANS64.TRYWAIT P4, [R0+URZ+0xd0], R5 ;  /* 0x0000d005000055a7 */ /* 0x000e6600080811ff */
[----:B------:R-:W-:Y:S01]  /*6fa0*/  LOP3.LUT R87, R87, 0x1, RZ, 0xc0, !PT ;  /* 0x0000000157577812 */ /* 0x000fe200078ec0ff */
[----:B------:R3:W4:Y:S01]  /*6fb0*/  SYNCS.PHASECHK.TRANS64.TRYWAIT P3, [R84+URZ+0x120], R3 ;  /* 0x00012003540075a7 */ /* 0x00072200080611ff */
[----:B-1----:R-:W-:Y:S01]  /*6fc0*/  @P5 SEL R86, RZ, 0x1, !P4 ;  /* 0x00000001ff565807 */ /* 0x002fe20006000000 */
[----:B---3--:R-:W-:Y:S06]  /*6fd0*/  @!P5 BRA `(.L_x_96) ;  /* 0x000000000064d947 */ /* 0x008fec0003800000 */
[----:B------:R-:W-:Y:S01]  /*6fe0*/  ISETP.NE.AND P1, PT, R86, RZ, PT ;  /* 0x000000ff5600720c */ /* 0x000fe20003f25270 */
[----:B------:R-:W-:Y:S01]  /*6ff0*/  BSSY B0, `(.L_x_97) ;  /* 0x0000007000007945 */ /* 0x000fe20003800000 */
[----:B------:R-:W-:Y:S01]  /*7000*/  ISETP.NE.U32.AND P0, PT, R87, 0x1, PT ;  /* 0x000000015700780c */ /* 0x000fe20003f05070 */
[----:B------:R-:W-:Y:S10]  /*7010*/  IMAD.U32 R5, RZ, RZ, UR58 ;  /* 0x0000003aff057e24 */ /* 0x000ff4000f8e00ff */
[----:B------:R-:W-:Y:S05]  /*7020*/  @P1 BRA `(.L_x_98) ;  /* 0x00000000000c1947 */ /* 0x000fea0003800000 */
[----:B------:R-:W-:Y:S04]  /*7030*/  SHF.L.U32 R7, R39, 0x1f, RZ ;  /* 0x0000001f27077819 */ /* 0x000fe800000006ff */
[----:B------:R-:W1:Y:S02]  /*7040*/  SYNCS.PHASECHK.TRANS64.TRYWAIT P1, [R0+URZ+0xd0], R7 ;  /* 0x0000d007000075a7 */ /* 0x000e6400080211ff */
[----:B-1----:R-:W-:Y:S05]  /*7050*/  @!P1 BRA `(.L_x_99) ;  /* 0x0000002000049947 */ /* 0x002fea0003800000 */
.L_x_98:
[----:B------:R-:W-:Y:S05]  /*7060*/  BSYNC B0 ;  /* 0x0000000000007941 */ /* 0x000fea0003800000 */
.L_x_97:
[----:B-1----:R-:W-:Y:S01]  /*7070*/  @P0 IMAD R0, R5, 0x800, R76 ;  /* 0x0000080005000824 */ /* 0x002fe200078e024c */
[----:B------:R-:W-:Y:S02]  /*7080*/  CS2R R42, SRZ ;  /* 0x00000000002a7805 */ /* 0x000fe4000001ff00 */
[----:B------:R-:W-:Y:S02]  /*7090*/  CS2R R40, SRZ ;  /* 0x0000000000287805 */ /* 0x000fe4000001ff00 */
[----:B------:R-:W-:Y:S02]  /*70a0*/  CS2R R50, SRZ ;  /* 0x0000000000327805 */ /* 0x000fe4000001ff00 */
[----:B------:R-:W-:Y:S02]  /*70b0*/  CS2R R48, SRZ ;  /* 0x0000000000307805 */ /* 0x000fe4000001ff00 */
[----:B------:R-:W-:Y:S01]  /*70c0*/  @P0 LEA R5, R0, UR51, 0x1 ;  /* 0x0000003300050c11 */ /* 0x000fe2000f8e08ff */
[----:B------:R-:W-:Y:S05]  /*70d0*/  @P0 WARPSYNC.ALL ;  /* 0x0000000000000948 */ /* 0x000fea0003800000 */
[----:B------:R1:W3:Y:S01]  /*70e0*/  @P0 LDSM.16.M88.4 R40, [R5+0x200] ;  /* 0x000200000528083b */ /* 0x0002e20000000200 */
[----:B------:R-:W-:Y:S01]  /*70f0*/  UIADD3 UR5, UPT, UPT, UR58, 0x1, URZ ;  /* 0x000000013a057890 */ /* 0x000fe2000fffe0ff */
[----:B------:R-:W-:Y:S03]  /*7100*/  @P0 IMAD R0, R80, 0x2, R5 ;  /* 0x0000000250000824 */ /* 0x000fe600078e0205 */
[----:B------:R-:W-:Y:S02]  /*7110*/  UISETP.NE.AND UP0, UPT, UR5, 0x3, UPT ;  /* 0x000000030500788c */ /* 0x000fe4000bf05270 */
[----:B------:R1:W1:Y:S02]  /*7120*/  @P0 LDSM.16.M88.4 R48, [R0+0x200] ;  /* 0x000200000030083b */ /* 0x0002640000000200 */
[----:B------:R-:W-:Y:S02]  /*7130*/  USEL UR4, URZ, 0x1, UP0 ;  /* 0x00000001ff047887 */ /* 0x000fe40008000000 */
[----:B------:R-:W-:Y:S04]  /*7140*/  USEL UR5, UR5, URZ, UP0 ;  /* 0x000000ff05057287 */ /* 0x000fe80008000000 */
[----:B------:R-:W-:Y:S02]  /*7150*/  LOP3.LUT R39, R39, UR4, RZ, 0x3c, !PT ;  /* 0x0000000427277c12 */ /* 0x000fe4000f8e3cff */
[----:B------:R-:W-:Y:S02]  /*7160*/  IMAD.U32 R85, RZ, RZ, UR5 ;  /* 0x00000005ff557e24 */ /* 0x000fe4000f8e00ff */
.L_x_96:
[----:B------:R-:W-:Y:S05]  /*7170*/  BSYNC B1 ;  /* 0x0000000000017941 */ /* 0x000fea0003800000 */
.L_x_95:
[----:B-1----:R-:W-:Y:S04]  /*7180*/  SHF.R.U32.HI R5, RZ, 0x15, R34 ;  /* 0x00000015ff057819 */ /* 0x002fe80000011622 */
[----:B------:R-:W-:Y:S01]  /*7190*/  LOP3.LUT P0, RZ, R5, 0x3, R78, 0x48, !PT ;  /* 0x0000000305ff7812 */ /* 0x000fe2000780484e */
[----:B------:R-:W-:Y:S01]  /*71a0*/  @!UPT UIADD3 URZ, UPT, UPT, URZ, URZ, URZ ;  /* 0x000000fffffff290 */ /* 0x000fe2000fffe0ff */
[----:B----4-:R-:W-:Y:S11]  /*71b0*/  @P3 BRA `(.L_x_100) ;  /* 0x0000000000083947 */ /* 0x010ff60003800000 */
[----:B------:R-:W1:Y:S02]  /*71c0*/  SYNCS.PHASECHK.TRANS64.TRYWAIT P1, [R84+URZ+0x120], R3 ;  /* 0x00012003540075a7 */ /* 0x000e6400080211ff */
[----:B-1----:R-:W-:Y:S05]  /*71d0*/  @!P1 BRA `(.L_x_101) ;  /* 0x0000001c00b89947 */ /* 0x002fea0003800000 */
.L_x_100:
[----:B------:R-:W-:Y:S05]  /*71e0*/  @!P0 BRA `(.L_x_102) ;  /* 0x0000000000408947 */ /* 0x000fea0003800000 */
[----:B------:R-:W4:Y:S01]  /*71f0*/  LDCU.64 UR8, c[0x4][0x70] ;  /* 0x01000e00ff0877ac */ /* 0x000f220008000a00 */
[----:B-1----:R-:W-:Y:S01]  /*7200*/  MOV R3, 0x0 ;  /* 0x0000000000037802 */ /* 0x002fe20000000f00 */
[----:B------:R-:W-:Y:S02]  /*7210*/  HFMA2 R12, -RZ, RZ, 0, 5.9604644775390625e-08 ;  /* 0x00000001ff0c7431 */ /* 0x000fe400000001ff */
[----:B------:R-:W-:Y:S02]  /*7220*/  IMAD.MOV.U32 R8, RZ, RZ, 0x192 ;  /* 0x00000192ff087424 */ /* 0x000fe400078e00ff */
[----:B------:R-:W-:Y:S01]  /*7230*/  IMAD.MOV.U32 R13, RZ, RZ, RZ ;  /* 0x000000ffff0d7224 */ /* 0x000fe200078e00ff */
[----:B------:R-:W1:Y:S01]  /*7240*/  LDCU.64 UR6, c[0x4][0x78] ;  /* 0x01000f00ff0677ac */ /* 0x000e620008000a00 */
[----:B------:R-:W2:Y:S01]  /*7250*/  LDC.64 R2, c[0x4][R3] ;  /* 0x0100000003027b82 */ /* 0x000ea20000000a00 */
[----:B------:R-:W5:Y:S01]  /*7260*/  LDCU.64 UR4, c[0x4][0x10] ;  /* 0x01000200ff0477ac */ /* 0x000f620008000a00 */
[----:B----4-:R-:W-:Y:S01]  /*7270*/  MOV R5, UR9 ;  /* 0x0000000900057c02 */ /* 0x010fe20008000f00 */
[----:B------:R-:W-:Y:S01]  /*7280*/  IMAD.U32 R4, RZ, RZ, UR8 ;  /* 0x00000008ff047e24 */ /* 0x000fe2000f8e00ff */
[----:B-1----:R-:W-:Y:S01]  /*7290*/  MOV R7, UR7 ;  /* 0x0000000700077c02 */ /* 0x002fe20008000f00 */
[----:B------:R-:W-:Y:S01]  /*72a0*/  IMAD.U32 R6, RZ, RZ, UR6 ;  /* 0x00000006ff067e24 */ /* 0x000fe2000f8e00ff */
[----:B-----5:R-:W-:Y:S01]  /*72b0*/  MOV R11, UR5 ;  /* 0x00000005000b7c02 */ /* 0x020fe20008000f00 */
[----:B------:R-:W-:Y:S02]  /*72c0*/  IMAD.U32 R10, RZ, RZ, UR4 ;  /* 0x00000004ff0a7e24 */ /* 0x000fe4000f8e00ff */
[----:B------:R-:W-:Y:S07]  /*72d0*/  LEPC R20, `(.L_x_102) ;  /* 0x000000001014794e */ /* 0x000fee0000000000 */
[----:B--23--:R-:W-:Y:S05]  /*72e0*/  CALL.ABS.NOINC R2 ;  /* 0x0000000002007343 */ /* 0x00cfea0003c00000 */
.L_x_102:
[----:B------:R-:W-:Y:S05]  /*72f0*/  WARPSYNC.ALL ;  /* 0x0000000000007948 */ /* 0x000fea0003800000 */
[----:B------:R-:W-:Y:S01]  /*7300*/  R2UR UR4, R34 ;  /* 0x00000000220472ca */ /* 0x000fe200000e0000 */
[--C-:B---3--:R-:W-:Y:S01]  /*7310*/  HADD2.F32 R20, -RZ, R40.reuse.H0_H0 ;  /* 0x20000028ff147230 */ /* 0x108fe20000004100 */
[----:B------:R-:W-:Y:S01]  /*7320*/  MOV R69, UR58 ;  /* 0x0000003a00457c02 */ /* 0x000fe20008000f00 */
[----:B------:R-:W-:Y:S01]  /*7330*/  HADD2.F32 R21, -RZ, R40.H1_H1 ;  /* 0x30000028ff157230 */ /* 0x000fe20000004100 */
[----:B------:R-:W-:Y:S01]  /*7340*/  SHF.L.U32 R88, R80, 0x1, RZ ;  /* 0x0000000150587819 */ /* 0x000fe200000006ff */
[----:B------:R-:W-:Y:S01]  /*7350*/  HADD2.F32 R36, -RZ, R41.H1_H1 ;  /* 0x30000029ff247230 */ /* 0x000fe20000004100 */
[----:B------:R-:W-:Y:S01]  /*7360*/  LEA R89, R69, R76, 0xb ;  /* 0x0000004c45597211 */ /* 0x000fe200078e58ff */
[----:B------:R-:W-:Y:S01]  /*7370*/  HADD2.F32 R37, -RZ, R48.H0_H0 ;  /* 0x20000030ff257230 */ /* 0x000fe20000004100 */
[----:B------:R-:W-:Y:S01]  /*7380*/  ISETP.NE.AND P1, PT, R77, RZ, PT ;  /* 0x000000ff4d00720c */ /* 0x000fe20003f25270 */
[----:B------:R-:W-:Y:S01]  /*7390*/  HADD2.F32 R38, -RZ, R51.H1_H1 ;  /* 0x30000033ff267230 */ /* 0x000fe20000004100 */
[----:B------:R-:W-:Y:S01]  /*73a0*/  LEA R91, R89, UR51, 0x1 ;  /* 0x00000033595b7c11 */ /* 0x000fe2000f8e08ff */
[----:B------:R-:W-:Y:S02]  /*73b0*/  BSSY.RECONVERGENT B0, `(.L_x_103) ;  /* 0x0000047000007945 */ /* 0x000fe40003800200 */
[----:B------:R-:W2:Y:S01]  /*73c0*/  LDTM.16dp256bit.x4 R4, tmem[UR4] ;  /* 0x00000004000479ee */ /* 0x000ea20008120000 */
[----:B------:R-:W-:Y:S01]  /*73d0*/  IADD3 R90, PT, PT, R88, 0x200, R91 ;  /* 0x00000200585a7810 */ /* 0x000fe20007ffe05b */
[C---:B--2---:R-:W-:Y:S01]  /*73e0*/  FMUL R0, R33.reuse, R4 ;  /* 0x0000000421007220 */ /* 0x044fe20000400000 */
[C---:B------:R-:W-:Y:S01]  /*73f0*/  FMUL R2, R33.reuse, R5 ;  /* 0x0000000521027220 */ /* 0x040fe20000400000 */
[C---:B-1----:R-:W-:Y:S01]  /*7400*/  FMUL R3, R33.reuse, R6 ;  /* 0x0000000621037220 */ /* 0x042fe20000400000 */
[----:B------:R-:W-:Y:S01]  /*7410*/  FMUL R7, R33, R7 ;  /* 0x0000000721077220 */ /* 0x000fe20000400000 */
[C---:B------:R-:W-:Y:S01]  /*7420*/  FFMA R0, R35.reuse, R20, R0 ;  /* 0x0000001423007223 */ /* 0x040fe20000000000 */
[----:B------:R-:W-:Y:S02]  /*7430*/  HADD2.F32 R20, -RZ, R41.H0_H0 ;  /* 0x20000029ff147230 */ /* 0x000fe40000004100 */
[----:B------:R-:W-:Y:S01]  /*7440*/  FFMA R2, R35, R21, R2 ;  /* 0x0000001523027223 */ /* 0x000fe20000000002 */
[C---:B------:R-:W-:Y:S01]  /*7450*/  FMUL R4, R33.reuse, R8 ;  /* 0x0000000821047220 */ /* 0x040fe20000400000 */
[----:B------:R-:W-:Y:S01]  /*7460*/  FMUL R5, R33, R9 ;  /* 0x0000000921057220 */ /* 0x000fe20000400000 */
[--C-:B------:R-:W-:Y:S02]  /*7470*/  HADD2.F32 R21, -RZ, R43.reuse.H0_H0 ;  /* 0x2000002bff157230 */ /* 0x100fe40000004100 */
[C---:B------:R-:W-:Y:S01]  /*7480*/  FFMA R3, R35.reuse, R20, R3 ;  /* 0x0000001423037223 */ /* 0x040fe20000000003 */
[--C-:B------:R-:W-:Y:S01]  /*7490*/  HADD2.F32 R20, -RZ, R42.reuse.H0_H0 ;  /* 0x2000002aff147230 */ /* 0x100fe20000004100 */
[----:B------:R-:W-:Y:S01]  /*74a0*/  F2FP.F16.F32.PACK_AB R44, R2, R0 ;  /* 0x00000000022c723e */ /* 0x000fe200000000ff */
[----:B------:R-:W-:Y:S01]  /*74b0*/  FFMA R7, R35, R36, R7 ;  /* 0x0000002423077223 */ /* 0x000fe20000000007 */
[----:B------:R-:W-:Y:S01]  /*74c0*/  FMUL R6, R33, R10 ;  /* 0x0000000a21067220 */ /* 0x000fe20000400000 */
[----:B------:R-:W-:Y:S02]  /*74d0*/  HADD2.F32 R36, -RZ, R43.H1_H1 ;  /* 0x3000002bff247230 */ /* 0x000fe40000004100 */
[----:B------:R-:W-:Y:S01]  /*74e0*/  FFMA R4, R35, R20, R4 ;  /* 0x0000001423047223 */ /* 0x000fe20000000004 */
[----:B------:R-:W-:Y:S01]  /*74f0*/  HADD2.F32 R20, -RZ, R42.H1_H1 ;  /* 0x3000002aff147230 */ /* 0x000fe20000004100 */
[----:B------:R-:W-:Y:S01]  /*7500*/  F2FP.F16.F32.PACK_AB R45, R7, R3 ;  /* 0x00000003072d723e */ /* 0x000fe200000000ff */
[C---:B------:R-:W-:Y:S01]  /*7510*/  FMUL R11, R33.reuse, R11 ;  /* 0x0000000b210b7220 */ /* 0x040fe20000400000 */
[C---:B------:R-:W-:Y:S01]  /*7520*/  FMUL R8, R33.reuse, R12 ;  /* 0x0000000c21087220 */ /* 0x040fe20000400000 */
[----:B------:R-:W-:Y:S01]  /*7530*/  FMUL R9, R33, R13 ;  /* 0x0000000d21097220 */ /* 0x000fe20000400000 */
[C---:B------:R-:W-:Y:S01]  /*7540*/  FFMA R5, R35.reuse, R20, R5 ;  /* 0x0000001423057223 */ /* 0x040fe20000000005 */
[----:B------:R-:W-:Y:S02]  /*7550*/  HADD2.F32 R20, -RZ, R48.H1_H1 ;  /* 0x30000030ff147230 */ /* 0x000fe40000004100 */
[C---:B------:R-:W-:Y:S01]  /*7560*/  FFMA R6, R35.reuse, R21, R6 ;  /* 0x0000001523067223 */ /* 0x040fe20000000006 */
[C---:B------:R-:W-:Y:S01]  /*7570*/  FFMA R11, R35.reuse, R36, R11 ;  /* 0x00000024230b7223 */ /* 0x040fe2000000000b */
[C---:B------:R-:W-:Y:S01]  /*7580*/  FFMA R8, R35.reuse, R37, R8 ;  /* 0x0000002523087223 */ /* 0x040fe20000000008 */
[--C-:B------:R-:W-:Y:S02]  /*7590*/  HADD2.F32 R21, -RZ, R49.reuse.H0_H0 ;  /* 0x20000031ff157230 */ /* 0x100fe40000004100 */
[----:B------:R-:W-:Y:S01]  /*75a0*/  FFMA R9, R35, R20, R9 ;  /* 0x0000001423097223 */ /* 0x000fe20000000009 */
[C---:B------:R-:W-:Y:S01]  /*75b0*/  FMUL R10, R33.reuse, R14 ;  /* 0x0000000e210a7220 */ /* 0x040fe20000400000 */
[----:B------:R-:W-:Y:S02]  /*75c0*/  HADD2.F32 R20, -RZ, R49.H1_H1 ;  /* 0x30000031ff147230 */ /* 0x000fe40000004100 */
[C---:B------:R-:W-:Y:S01]  /*75d0*/  FMUL R15, R33.reuse, R15 ;  /* 0x0000000f210f7220 */ /* 0x040fe20000400000 */
[----:B------:R-:W-:Y:S01]  /*75e0*/  FMUL R12, R33, R16 ;  /* 0x00000010210c7220 */ /* 0x000fe20000400000 */
[C---:B------:R-:W-:Y:S01]  /*75f0*/  FFMA R10, R35.reuse, R21, R10 ;  /* 0x00000015230a7223 */ /* 0x040fe2000000000a */
[--C-:B------:R-:W-:Y:S02]  /*7600*/  HADD2.F32 R36, -RZ, R50.reuse.H1_H1 ;  /* 0x30000032ff247230 */ /* 0x100fe40000004100 */
[----:B------:R-:W-:Y:S01]  /*7610*/  FFMA R15, R35, R20, R15 ;  /* 0x00000014230f7223 */ /* 0x000fe2000000000f */
[----:B------:R-:W-:Y:S02]  /*7620*/  HADD2.F32 R20, -RZ, R50.H0_H0 ;  /* 0x20000032ff147230 */ /* 0x000fe40000004100 */
[C---:B------:R-:W-:Y:S01]  /*7630*/  FMUL R13, R33.reuse, R17 ;  /* 0x00000011210d7220 */ /* 0x040fe20000400000 */
[----:B------:R-:W-:Y:S02]  /*7640*/  HADD2.F32 R21, -RZ, R51.H0_H0 ;  /* 0x20000033ff157230 */ /* 0x000fe40000004100 */
[C---:B------:R-:W-:Y:S01]  /*7650*/  FMUL R14, R33.reuse, R18 ;  /* 0x00000012210e7220 */ /* 0x040fe20000400000 */
[----:B------:R-:W-:Y:S01]  /*7660*/  FMUL R19, R33, R19 ;  /* 0x0000001321137220 */ /* 0x000fe20000400000 */
[C---:B------:R-:W-:Y:S01]  /*7670*/  FFMA R12, R35.reuse, R20, R12 ;  /* 0x00000014230c7223 */ /* 0x040fe2000000000c */
[C---:B------:R-:W-:Y:S01]  /*7680*/  FFMA R13, R35.reuse, R36, R13 ;  /* 0x00000024230d7223 */ /* 0x040fe2000000000d */
[C---:B------:R-:W-:Y:S01]  /*7690*/  FFMA R14, R35.reuse, R21, R14 ;  /* 0x00000015230e7223 */ /* 0x040fe2000000000e */
[----:B------:R-:W-:Y:S01]  /*76a0*/  FFMA R19, R35, R38, R19 ;  /* 0x0000002623137223 */ /* 0x000fe20000000013 */
[----:B------:R-:W-:Y:S02]  /*76b0*/  F2FP.F16.F32.PACK_AB R46, R5, R4 ;  /* 0x00000004052e723e */ /* 0x000fe400000000ff */
[----:B------:R-:W-:Y:S02]  /*76c0*/  F2FP.F16.F32.PACK_AB R47, R11, R6 ;  /* 0x000000060b2f723e */ /* 0x000fe400000000ff */
[----:B------:R-:W-:Y:S02]  /*76d0*/  F2FP.F16.F32.PACK_AB R68, R9, R8 ;  /* 0x000000080944723e */ /* 0x000fe400000000ff */
[----:B------:R-:W-:Y:S01]  /*76e0*/  F2FP.F16.F32.PACK_AB R69, R15, R10 ;  /* 0x0000000a0f45723e */ /* 0x000fe200000000ff */
[----:B------:R1:W-:Y:S01]  /*76f0*/  STSM.16.M88.4 [R91+0x200], R44 ;  /* 0x0002002c5b007844 */ /* 0x0003e20000000200 */
[----:B------:R-:W-:Y:S02]  /*7700*/  F2FP.F16.F32.PACK_AB R70, R13, R12 ;  /* 0x0000000c0d46723e */ /* 0x000fe400000000ff */
[----:B------:R-:W-:Y:S05]  /*7710*/  F2FP.F16.F32.PACK_AB R71, R19, R14 ;  /* 0x0000000e1347723e */ /* 0x000fea00000000ff */
[----:B------:R1:W-:Y:S01]  /*7720*/  STSM.16.M88.4 [R90], R68 ;  /* 0x000000445a007844 */ /* 0x0003e20000000200 */
[----:B------:R-:W-:Y:S01]  /*7730*/  @!PT LDS RZ, [RZ] ;  /* 0x00000000fffff984 */ /* 0x000fe20000000800 */
[----:B------:R-:W-:Y:S01]  /*7740*/  @!PT LDS RZ, [RZ] ;  /* 0x00000000fffff984 */ /* 0x000fe20000000800 */
[----:B------:R-:W-:Y:S01]  /*7750*/  @!PT LDS RZ, [RZ] ;  /* 0x00000000fffff984 */ /* 0x000fe20000000800 */
[----:B------:R-:W-:Y:S01]  /*7760*/  @!PT LDS RZ, [RZ] ;  /* 0x00000000fffff984 */ /* 0x000fe20000000800 */
[----:B------:R2:W-:Y:S07]  /*7770*/  MEMBAR.ALL.CTA ;  /* 0x0000000000007992 */ /* 0x0005ee0000008000 */
[----:B--2---:R-:W2:Y:S02]  /*7780*/  FENCE.VIEW.ASYNC.S ;  /* 0x00000000000073c6 */ /* 0x004ea40000000000 */
[----:B--2---:R-:W-:Y:S06]  /*7790*/  BAR.SYNC.DEFER_BLOCKING 0x1, 0x80 ;  /* 0x0042000000007b1d */ /* 0x004fec0000010000 */
[----:B------:R-:W-:Y:S05]  /*77a0*/  @P1 BRA `(.L_x_104) ;  /* 0x00000000001c1947 */ /* 0x000fea0003800000 */
[----:B------:R-:W-:Y:S02]  /*77b0*/  UIADD3 UR4, UP0, UPT, UR60, 0x780, URZ ;  /* 0x000007803c047890 */ /* 0x000fe4000ff1e0ff */
[----:B------:R-:W-:Y:S02]  /*77c0*/  ULEA UR6, UR58, UR51, 0xc ;  /* 0x000000333a067291 */ /* 0x000fe4000f8e60ff */
[----:B------:R-:W-:Y:S02]  /*77d0*/  UIADD3.X UR5, UPT, UPT, URZ, UR61, URZ, UP0, !UPT ;  /* 0x0000003dff057290 */ /* 0x000fe400087fe4ff */
[----:B------:R-:W-:Y:S01]  /*77e0*/  UIADD3 UR40, UPT, UPT, UR6, 0x200, URZ ;  /* 0x0000020006287890 */ /* 0x000fe2000fffe0ff */
[----:B------:R-:W-:Y:S08]  /*77f0*/  UMOV UR41, UR52 ;  /* 0x0000003400297c82 */ /* 0x000ff00008000000 */
[----:B------:R2:W-:Y:S02]  /*7800*/  UTMASTG.5D [UR40], [UR4] ;  /* 0x00000028040073b5 */ /* 0x0005e40008020000 */
[----:B--2---:R0:W-:Y:S02]  /*7810*/  UTMACMDFLUSH ;  /* 0x00000000000079b7 */ /* 0x0041e40000000000 */
.L_x_104:
[----:B------:R-:W-:Y:S05]  /*7820*/  BSYNC.RECONVERGENT B0 ;  /* 0x0000000000007941 */ /* 0x000fea0003800200 */
.L_x_103:
[----:B------:R-:W-:Y:S01]  /*7830*/  UIADD3 UR47, UPT, UPT, UR58, 0x1, URZ ;  /* 0x000000013a2f7890 */ /* 0x000fe2000fffe0ff */
[----:B------:R-:W-:Y:S01]  /*7840*/  ISETP.NE.AND P2, PT, R83, RZ, PT ;  /* 0x000000ff5300720c */ /* 0x000fe20003f45270 */
[----:B------:R-:W-:Y:S02]  /*7850*/  BSSY.RECONVERGENT B0, `(.L_x_105) ;  /* 0x0000006000007945 */ /* 0x000fe40003800200 */
[----:B------:R-:W-:Y:S01]  /*7860*/  UISETP.NE.AND UP0, UPT, UR47, 0x3, UPT ;  /* 0x000000032f00788c */ /* 0x000fe2000bf05270 */
[----:B------:R-:W-:Y:S03]  /*7870*/  ISETP.NE.U32.OR P0, PT, R82, 0x1, !P2 ;  /* 0x000000015200780c */ /* 0x000fe60005705470 */
[----:B------:R-:W-:Y:S01]  /*7880*/  USEL UR59, UR47, URZ, UP0 ;  /* 0x000000ff2f3b7287 */ /* 0x000fe20008000000 */
[----:B------:R-:W-:Y:S11]  /*7890*/  @P1 BRA `(.L_x_106) ;  /* 0x0000000000041947 */ /* 0x000ff60003800000 */
[----:B------:R-:W-:Y:S04]  /*78a0*/  DEPBAR.LE SB0, 0x1 ;  /* 0x000080400000791a */ /* 0x000fe80000000000 */
.L_x_106:
[----:B------:R-:W-:Y:S05]  /*78b0*/  BSYNC.RECONVERGENT B0 ;  /* 0x0000000000007941 */ /* 0x000fea0003800200 */
.L_x_105:
[----:B------:R-:W-:Y:S01]  /*78c0*/  BAR.SYNC.DEFER_BLOCKING 0x1, 0x80 ;  /* 0x0042000000007b1d */ /* 0x000fe20000010000 */
[----:B------:R-:W-:Y:S01]  /*78d0*/  LEA R3, R85, UR51, 0x3 ;  /* 0x0000003355037c11 */ /* 0x000fe2000f8e18ff */
[----:B------:R-:W-:Y:S01]  /*78e0*/  UISETP.NE.AND UP0, UPT, UR55, URZ, UPT ;  /* 0x000000ff3700728c */ /* 0x000fe2000bf05270 */
[----:B------:R-:W-:Y:S08]  /*78f0*/  @P0 SHF.L.U32 R4, R39, 0x1f, RZ ;  /* 0x0000001f27040819 */ /* 0x000ff000000006ff */
[----:B------:R-:W-:Y:S05]  /*7900*/  BRA.U !UP0, `(.L_x_107) ;  /* 0x0000000108287547 */ /* 0x000fea000b800000 */
[----:B------:R-:W2:Y:S01]  /*7910*/  S2R R0, SR_CgaCtaId ;  /* 0x0000000000007919 */ /* 0x000ea20000008800 */
[----:B------:R-:W-:Y:S01]  /*7920*/  ISETP.NE.U32.OR P1, PT, R82, 0x1, !P2 ;  /* 0x000000015200780c */ /* 0x000fe20005725470 */
[----:B------:R-:W-:Y:S01]  /*7930*/  IMAD.U32 R2, RZ, RZ, UR54 ;  /* 0x00000036ff027e24 */ /* 0x000fe2000f8e00ff */
[----:B------:R-:W-:Y:S04]  /*7940*/  UIADD3 UR54, UPT, UPT, UR54, 0x1, URZ ;  /* 0x0000000136367890 */ /* 0x000fe8000fffe0ff */
[----:B------:R-:W-:Y:S04]  /*7950*/  UISETP.NE.AND UP0, UPT, UR54, 0x3, UPT ;  /* 0x000000033600788c */ /* 0x000fe8000bf05270 */
[----:B------:R-:W-:Y:S03]  /*7960*/  USEL UR54, UR54, URZ, UP0 ;  /* 0x000000ff36367287 */ /* 0x000fe60008000000 */
[----:B------:R-:W-:Y:S05]  /*7970*/  @P1 LEA R2, R2, UR51, 0x3 ;  /* 0x0000003302021c11 */ /* 0x000fea000f8e18ff */
[----:B------:R-:W-:Y:S05]  /*7980*/  @P1 VIADD R5, R2, 0xe8 ;  /* 0x000000e802051836 */ /* 0x000fea0000000000 */
[----:B--2---:R-:W-:Y:S04]  /*7990*/  @P1 PRMT R0, R0, 0x654, R5 ;  /* 0x0000065400001816 */ /* 0x004fe80000000005 */
[----:B------:R2:W-:Y:S03]  /*79a0*/  @P1 SYNCS.ARRIVE.TRANS64.RED.A1T0 RZ, [R0+URZ], RZ ;  /* 0x000000ff00ff19a7 */ /* 0x0005e600081004ff */
.L_x_107:
[----:B------:R-:W3:Y:S01]  /*79b0*/  @P0 SYNCS.PHASECHK.TRANS64.TRYWAIT P1, [R3+URZ+0xd0], R4 ;  /* 0x0000d004030005a7 */ /* 0x000ee200080211ff */
[----:B------:R-:W-:Y:S01]  /*79c0*/  BSSY B1, `(.L_x_108) ;  /* 0x0000011000017945 */ /* 0x000fe20003800000 */
[----:B---3--:R-:W-:Y:S03]  /*79d0*/  @P0 SEL R86, RZ, 0x1, !P1 ;  /* 0x00000001ff560807 */ /* 0x008fe60004800000 */
[----:B------:R-:W-:Y:S05]  /*79e0*/  @!P0 BRA `(.L_x_109) ;  /* 0x0000000000388947 */ /* 0x000fea0003800000 */
[----:B------:R-:W-:Y:S01]  /*79f0*/  ISETP.NE.U32.AND P0, PT, R87, 0x1, PT ;  /* 0x000000015700780c */ /* 0x000fe20003f05070 */
[----:B------:R-:W-:Y:S01]  /*7a00*/  BSSY B0, `(.L_x_110) ;  /* 0x0000008000007945 */ /* 0x000fe20003800000 */
[----:B------:R-:W-:Y:S11]  /*7a10*/  ISETP.NE.AND P1, PT, R86, RZ, PT ;  /* 0x000000ff5600720c */ /* 0x000ff60003f25270 */
[----:B------:R-:W-:Y:S05]  /*7a20*/  @P0 IMAD R5, R85, 0x800, R76 ;  /* 0x0000080055050824 */ /* 0x000fea00078e024c */
[----:B------:R-:W-:Y:S01]  /*7a30*/  @P0 LEA R5, R5, UR51, 0x1 ;  /* 0x0000003305050c11 */ /* 0x000fe2000f8e08ff */
[----:B------:R-:W-:Y:S06]  /*7a40*/  @P1 BRA `(.L_x_111) ;  /* 0x00000000000c1947 */ /* 0x000fec0003800000 */
[----:B--2---:R-:W-:Y:S04]  /*7a50*/  SHF.L.U32 R0, R39, 0x1f, RZ ;  /* 0x0000001f27007819 */ /* 0x004fe800000006ff */
[----:B------:R-:W2:Y:S02]  /*7a60*/  SYNCS.PHASECHK.TRANS64.TRYWAIT P1, [R3+URZ+0xd0], R0 ;  /* 0x0000d000030075a7 */ /* 0x000ea400080211ff */
[----:B--2---:R-:W-:Y:S05]  /*7a70*/  @!P1 BRA `(.L_x_112) ;  /* 0x0000001400a49947 */ /* 0x004fea0003800000 */
.L_x_111:
[----:B------:R-:W-:Y:S05]  /*7a80*/  BSYNC B0 ;  /* 0x0000000000007941 */ /* 0x000fea0003800000 */
.L_x_110:
[----:B--2---:R-:W-:Y:S01]  /*7a90*/  @P0 IADD3 R0, PT, PT, R88, R5, RZ ;  /* 0x0000000558000210 */ /* 0x004fe20007ffe0ff */
[----:B------:R-:W-:Y:S05]  /*7aa0*/  @P0 WARPSYNC.ALL ;  /* 0x0000000000000948 */ /* 0x000fea0003800000 */
[----:B------:R3:W4:Y:S04]  /*7ab0*/  @P0 LDSM.16.M88.4 R40, [R5+0x200] ;  /* 0x000200000528083b */ /* 0x0007280000000200 */
[----:B------:R3:W2:Y:S02]  /*7ac0*/  @P0 LDSM.16.M88.4 R48, [R0+0x200] ;  /* 0x000200000030083b */ /* 0x0006a40000000200 */
.L_x_109:
[----:B------:R-:W-:Y:S05]  /*7ad0*/  BSYNC B1 ;  /* 0x0000000000017941 */ /* 0x000fea0003800000 */
.L_x_108:
[----:B------:R-:W-:Y:S05]  /*7ae0*/  VIADD R3, R34, 0x20 ;  /* 0x0000002022037836 */ /* 0x000fea0000000000 */
[----:B------:R-:W-:Y:S04]  /*7af0*/  SHF.R.U32.HI R3, RZ, 0x15, R3 ;  /* 0x00000015ff037819 */ /* 0x000fe80000011603 */
[----:B------:R-:W-:Y:S11]  /*7b00*/  LOP3.LUT P0, RZ, R3, 0x3, R78, 0x48, !PT ;  /* 0x0000000303ff7812 */ /* 0x000ff6000780484e */
[----:B------:R-:W-:Y:S02]  /*7b10*/  @!UPT UIADD3 URZ, UPT, UPT, URZ, URZ, URZ ;  /* 0x000000fffffff290 */ /* 0x000fe4000fffe0ff */
[----:B------:R-:W-:Y:S05]  /*7b20*/  @!P0 BRA `(.L_x_113) ;  /* 0x0000000000408947 */ /* 0x000fea0003800000 */
[----:B------:R-:W3:Y:S01]  /*7b30*/  LDCU.64 UR8, c[0x4][0x70] ;  /* 0x01000e00ff0877ac */ /* 0x000ee20008000a00 */
[----:B------:R-:W-:Y:S01]  /*7b40*/  MOV R3, 0x0 ;  /* 0x0000000000037802 */ /* 0x000fe20000000f00 */
[----:B------:R-:W-:Y:S02]  /*7b50*/  HFMA2 R12, -RZ, RZ, 0, 5.9604644775390625e-08 ;  /* 0x00000001ff0c7431 */ /* 0x000fe400000001ff */
[----:B------:R-:W-:Y:S02]  /*7b60*/  IMAD.MOV.U32 R8, RZ, RZ, 0x192 ;  /* 0x00000192ff087424 */ /* 0x000fe400078e00ff */
[----:B------:R-:W-:Y:S01]  /*7b70*/  IMAD.MOV.U32 R13, RZ, RZ, RZ ;  /* 0x000000ffff0d7224 */ /* 0x000fe200078e00ff */
[----:B------:R-:W5:Y:S01]  /*7b80*/  LDCU.64 UR6, c[0x4][0x78] ;  /* 0x01000f00ff0677ac */ /* 0x000f620008000a00 */
[----:B------:R-:W1:Y:S01]  /*7b90*/  LDC.64 R2, c[0x4][R3] ;  /* 0x0100000003027b82 */ /* 0x000e620000000a00 */
[----:B------:R-:W4:Y:S01]  /*7ba0*/  LDCU.64 UR4, c[0x4][0x10] ;  /* 0x01000200ff0477ac */ /* 0x000f220008000a00 */
[----:B---3--:R-:W-:Y:S01]  /*7bb0*/  MOV R5, UR9 ;  /* 0x0000000900057c02 */ /* 0x008fe20008000f00 */
[----:B------:R-:W-:Y:S01]  /*7bc0*/  IMAD.U32 R4, RZ, RZ, UR8 ;  /* 0x00000008ff047e24 */ /* 0x000fe2000f8e00ff */
[----:B-----5:R-:W-:Y:S01]  /*7bd0*/  MOV R7, UR7 ;  /* 0x0000000700077c02 */ /* 0x020fe20008000f00 */
[----:B------:R-:W-:Y:S01]  /*7be0*/  IMAD.U32 R6, RZ, RZ, UR6 ;  /* 0x00000006ff067e24 */ /* 0x000fe2000f8e00ff */
[----:B----4-:R-:W-:Y:S01]  /*7bf0*/  MOV R11, UR5 ;  /* 0x00000005000b7c02 */ /* 0x010fe20008000f00 */
[----:B------:R-:W-:Y:S02]  /*7c00*/  IMAD.U32 R10, RZ, RZ, UR4 ;  /* 0x00000004ff0a7e24 */ /* 0x000fe4000f8e00ff */
[----:B------:R-:W-:Y:S07]  /*7c10*/  LEPC R20, `(.L_x_113) ;  /* 0x000000001014794e */ /* 0x000fee0000000000 */
[----:B-12---:R-:W-:Y:S05]  /*7c20*/  CALL.ABS.NOINC R2 ;  /* 0x0000000002007343 */ /* 0x006fea0003c00000 */
.L_x_113:
[----:B------:R-:W-:Y:S01]  /*7c30*/  ISETP.NE.AND P0, PT, R77, RZ, PT ;  /* 0x000000ff4d00720c */ /* 0x000fe20003f05270 */
[----:B------:R-:W-:Y:S05]  /*7c40*/  WARPSYNC.ALL ;  /* 0x0000000000007948 */ /* 0x000fea0003800000 */
[----:B------:R-:W-:Y:S01]  /*7c50*/  R2UR UR4, R34 ;  /* 0x00000000220472ca */ /* 0x000fe200000e0000 */
[--C-:B----4-:R-:W-:Y:S01]  /*7c60*/  HADD2.F32 R20, -RZ, R40.reuse.H0_H0 ;  /* 0x20000028ff147230 */ /* 0x110fe20000004100 */
[----:B------:R-:W-:Y:S01]  /*7c70*/  R2UR UR5, R84 ;  /* 0x00000000540572ca */ /* 0x000fe200000e0000 */
[----:B------:R-:W-:Y:S01]  /*7c80*/  HADD2.F32 R21, -RZ, R40.H1_H1 ;  /* 0x30000028ff157230 */ /* 0x000fe20000004100 */
[----:B------:R-:W-:Y:S01]  /*7c90*/  MOV R85, UR59 ;  /* 0x0000003b00557c02 */ /* 0x000fe20008000f00 */
[--C-:B------:R-:W-:Y:S01]  /*7ca0*/  HADD2.F32 R36, -RZ, R41.reuse.H0_H0 ;  /* 0x20000029ff247230 */ /* 0x100fe20000004100 */
[----:B------:R-:W-:Y:S01]  /*7cb0*/  BSSY.RECONVERGENT B0, `(.L_x_114) ;  /* 0x000004f000007945 */ /* 0x000fe20003800200 */
[----:B------:R-:W-:Y:S01]  /*7cc0*/  HADD2.F32 R38, -RZ, R41.H1_H1 ;  /* 0x30000029ff267230 */ /* 0x000fe20000004100 */
[----:B------:R-:W-:Y:S01]  /*7cd0*/  LEA R85, R85, R76, 0xb ;  /* 0x0000004c55557211 */ /* 0x000fe200078e58ff */
[--C-:B------:R-:W-:Y:S02]  /*7ce0*/  HADD2.F32 R37, -RZ, R42.reuse.H0_H0 ;  /* 0x2000002aff257230 */ /* 0x100fe40000004100 */
[----:B------:R-:W-:Y:S01]  /*7cf0*/  HADD2.F32 R40, -RZ, R42.H1_H1 ;  /* 0x3000002aff287230 */ /* 0x000fe20000004100 */
[----:B------:R-:W-:Y:S01]  /*7d00*/  LEA R89, R85, UR51, 0x1 ;  /* 0x0000003355597c11 */ /* 0x000fe2000f8e08ff */
[----:B---3--:R-:W3:Y:S01]  /*7d10*/  LDTM.16dp256bit.x4 R4, tmem[UR4+0x20] ;  /* 0x00002004000479ee */ /* 0x008ee20008120000 */
[----:B------:R-:W-:Y:S01]  /*7d20*/  NOP ;  /* 0x0000000000007918 */ /* 0x000fe20000000000 */
[----:B------:R-:W-:Y:S01]  /*7d30*/  UIADD3 UR5, UPT, UPT, UR5, 0x130, URZ ;  /* 0x0000013005057890 */ /* 0x000fe2000fffe0ff */
[----:B------:R-:W-:Y:S01]  /*7d40*/  IADD3 R88, PT, PT, R88, 0x200, R89 ;  /* 0x0000020058587810 */ /* 0x000fe20007ffe059 */
[--C-:B------:R-:W-:Y:S02]  /*7d50*/  HADD2.F32 R39, -RZ, R43.reuse.H0_H0 ;  /* 0x2000002bff277230 */ /* 0x100fe40000004100 */
[----:B------:R-:W-:Y:S01]  /*7d60*/  UPRMT UR5, UR46, 0x654, UR5 ;  /* 0x000006542e057896 */ /* 0x000fe20008000005 */
[----:B------:R-:W-:Y:S02]  /*7d70*/  HADD2.F32 R42, -RZ, R43.H1_H1 ;  /* 0x3000002bff2a7230 */ /* 0x000fe40000004100 */
[--C-:B--2---:R-:W-:Y:S02]  /*7d80*/  HADD2.F32 R41, -RZ, R48.reuse.H0_H0 ;  /* 0x20000030ff297230 */ /* 0x104fe40000004100 */
[----:B-1----:R-:W-:Y:S02]  /*7d90*/  HADD2.F32 R44, -RZ, R48.H1_H1 ;  /* 0x30000030ff2c7230 */ /* 0x002fe40000004100 */
[--C-:B------:R-:W-:Y:S02]  /*7da0*/  HADD2.F32 R43, -RZ, R49.reuse.H0_H0 ;  /* 0x20000031ff2b7230 */ /* 0x100fe40000004100 */
[----:B---3--:R-:W-:Y:S01]  /*7db0*/  SYNCS.ARRIVE.TRANS64.RED.A1T0 RZ, [UR5], RZ ;  /* 0x000000ffffff79a7 */ /* 0x008fe20008100405 */
[----:B------:R-:W-:Y:S02]  /*7dc0*/  HADD2.F32 R46, -RZ, R49.H1_H1 ;  /* 0x30000031ff2e7230 */ /* 0x000fe40000004100 */
[--C-:B------:R-:W-:Y:S02]  /*7dd0*/  HADD2.F32 R45, -RZ, R50.reuse.H0_H0 ;  /* 0x20000032ff2d7230 */ /* 0x100fe40000004100 */
[----:B------:R-:W-:Y:S02]  /*7de0*/  HADD2.F32 R48, -RZ, R50.H1_H1 ;  /* 0x30000032ff307230 */ /* 0x000fe40000004100 */
[--C-:B------:R-:W-:Y:S02]  /*7df0*/  HADD2.F32 R47, -RZ, R51.reuse.H0_H0 ;  /* 0x20000033ff2f7230 */ /* 0x100fe40000004100 */
[C---:B------:R-:W-:Y:S01]  /*7e00*/  FMUL R0, R33.reuse, R4 ;  /* 0x0000000421007220 */ /* 0x040fe20000400000 */
[C---:B------:R-:W-:Y:S01]  /*7e10*/  FMUL R2, R33.reuse, R5 ;  /* 0x0000000521027220 */ /* 0x040fe20000400000 */
[C---:B------:R-:W-:Y:S01]  /*7e20*/  FMUL R3, R33.reuse, R6 ;  /* 0x0000000621037220 */ /* 0x040fe20000400000 */
[----:B------:R-:W-:Y:S01]  /*7e30*/  FMUL R7, R33, R7 ;  /* 0x0000000721077220 */ /* 0x000fe20000400000 */
[C---:B------:R-:W-:Y:S01]  /*7e40*/  FFMA R0, R35.reuse, R20, R0 ;  /* 0x0000001423007223 */ /* 0x040fe20000000000 */
[C---:B------:R-:W-:Y:S01]  /*7e50*/  FFMA R2, R35.reuse, R21, R2 ;  /* 0x0000001523027223 */ /* 0x040fe20000000002 */
[C---:B------:R-:W-:Y:S01]  /*7e60*/  FFMA R3, R35.reuse, R36, R3 ;  /* 0x0000002423037223 */ /* 0x040fe20000000003 */
[----:B------:R-:W-:Y:S01]  /*7e70*/  FFMA R7, R35, R38, R7 ;  /* 0x0000002623077223 */ /* 0x000fe20000000007 */
[C---:B------:R-:W-:Y:S01]  /*7e80*/  FMUL R4, R33.reuse, R8 ;  /* 0x0000000821047220 */ /* 0x040fe20000400000 */
[C---:B------:R-:W-:Y:S01]  /*7e90*/  FMUL R5, R33.reuse, R9 ;  /* 0x0000000921057220 */ /* 0x040fe20000400000 */
[----:B------:R-:W-:Y:S01]  /*7ea0*/  F2FP.F16.F32.PACK_AB R68, R2, R0 ;  /* 0x000000000244723e */ /* 0x000fe200000000ff */
[----:B------:R-:W-:Y:S01]  /*7eb0*/  FMUL R6, R33, R10 ;  /* 0x0000000a21067220 */ /* 0x000fe20000400000 */
[----:B------:R-:W-:Y:S01]  /*7ec0*/  F2FP.F16.F32.PACK_AB R69, R7, R3 ;  /* 0x000000030745723e */ /* 0x000fe200000000ff */
[C---:B------:R-:W-:Y:S01]  /*7ed0*/  FFMA R4, R35.reuse, R37, R4 ;  /* 0x0000002523047223 */ /* 0x040fe20000000004 */
[----:B------:R-:W-:Y:S01]  /*7ee0*/  FFMA R5, R35, R40, R5 ;  /* 0x0000002823057223 */ /* 0x000fe20000000005 */
[C---:B------:R-:W-:Y:S01]  /*7ef0*/  FMUL R11, R33.reuse, R11 ;  /* 0x0000000b210b7220 */ /* 0x040fe20000400000 */
[C---:B------:R-:W-:Y:S01]  /*7f00*/  FMUL R8, R33.reuse, R12 ;  /* 0x0000000c21087220 */ /* 0x040fe20000400000 */
[----:B------:R-:W-:Y:S01]  /*7f10*/  FMUL R9, R33, R13 ;  /* 0x0000000d21097220 */ /* 0x000fe20000400000 */
[----:B------:R-:W-:Y:S01]  /*7f20*/  FFMA R6, R35, R39, R6 ;  /* 0x0000002723067223 */ /* 0x000fe20000000006 */
        /* <DEDUP_REMOVED lines=8> */
[----:B------:R-:W-:Y:S02]  /*7fb0*/  HADD2.F32 R50, -RZ, R51.H1_H1 ;  /* 0x30000033ff327230 */ /* 0x000fe40000004100 */
[----:B------:R-:W-:Y:S01]  /*7fc0*/  FMUL R14, R33, R18 ;  /* 0x00000012210e7220 */ /* 0x000fe20000400000 */
[----:B------:R-:W-:Y:S01]  /*7fd0*/  FFMA R15, R35, R46, R15 ;  /* 0x0000002e230f7223 */ /* 0x000fe2000000000f */
        /* <DEDUP_REMOVED lines=23> */
[----:B------:R-:W-:Y:S02]  /*8150*/  UIADD3 UR41, UPT, UPT, UR52, 0x20, URZ ;  /* 0x0000002034297890 */ /* 0x000fe4000fffe0ff */
[----:B------:R-:W-:Y:S02]  /*8160*/  UIADD3 UR40, UPT, UPT, UR6, 0x200, URZ ;  /* 0x0000020006287890 */ /* 0x000fe4000fffe0ff */
[----:B------:R-:W-:Y:S09]  /*8170*/  UIADD3.X UR5, UPT, UPT, URZ, UR61, URZ, UP0, !UPT ;  /* 0x0000003dff057290 */ /* 0x000ff200087fe4ff */
[----:B------:R2:W-:Y:S02]  /*8180*/  UTMASTG.5D [UR40], [UR4] ;  /* 0x00000028040073b5 */ /* 0x0005e40008020000 */
[----:B--2---:R0:W-:Y:S02]  /*8190*/  UTMACMDFLUSH ;  /* 0x00000000000079b7 */ /* 0x0041e40000000000 */
.L_x_115:
[----:B------:R-:W-:Y:S05]  /*81a0*/  BSYNC.RECONVERGENT B0 ;  /* 0x0000000000007941 */ /* 0x000fea0003800200 */
.L_x_114:
[----:B------:R-:W-:Y:S01]  /*81b0*/  UIADD3 UR58, UPT, UPT, UR59, 0x1, URZ ;  /* 0x000000013b3a7890 */ /* 0x000fe2000fffe0ff */
[----:B------:R-:W-:Y:S03]  /*81c0*/  BSSY.RECONVERGENT B0, `(.L_x_116) ;  /* 0x0000008000007945 */ /* 0x000fe60003800200 */
[----:B------:R-:W-:Y:S04]  /*81d0*/  UISETP.NE.AND UP0, UPT, UR58, 0x3, UPT ;  /* 0x000000033a00788c */ /* 0x000fe8000bf05270 */
[----:B------:R-:W-:Y:S02]  /*81e0*/  UISETP.EQ.XOR UP1, UPT, UR47, 0x3, !UP0 ;  /* 0x000000032f00788c */ /* 0x000fe4000c722a70 */
[----:B------:R-:W-:Y:S02]  /*81f0*/  USEL UR58, UR58, URZ, UP0 ;  /* 0x000000ff3a3a7287 */ /* 0x000fe40008000000 */
[----:B------:R-:W-:Y:S04]  /*8200*/  USEL UR4, URZ, 0x1, !UP1 ;  /* 0x00000001ff047887 */ /* 0x000fe8000c800000 */
[----:B------:R-:W-:Y:S01]  /*8210*/  ULOP3.LUT UR56, UR56, UR4, URZ, 0x3c, !UPT ;  /* 0x0000000438387292 */ /* 0x000fe2000f8e3cff */
[----:B------:R-:W-:Y:S11]  /*8220*/  @P0 BRA `(.L_x_117) ;  /* 0x0000000000040947 */ /* 0x000ff60003800000 */
[----:B------:R-:W-:Y:S04]  /*8230*/  DEPBAR.LE SB0, 0x1 ;  /* 0x000080400000791a */ /* 0x000fe80000000000 */
.L_x_117:
[----:B------:R-:W-:Y:S05]  /*8240*/  BSYNC.RECONVERGENT B0 ;  /* 0x0000000000007941 */ /* 0x000fea0003800200 */
.L_x_116:
[----:B------:R-:W-:Y:S01]  /*8250*/  BAR.SYNC.DEFER_BLOCKING 0x1, 0x80 ;  /* 0x0042000000007b1d */ /* 0x000fe20000010000 */
[----:B------:R-:W-:Y:S01]  /*8260*/  UISETP.NE.AND UP0, UPT, UR55, -0x2, UPT ;  /* 0xfffffffe3700788c */ /* 0x000fe2000bf05270 */
[----:B------:R-:W-:Y:S08]  /*8270*/  IADD3 R0, PT, PT, R30, 0x1, RZ ;  /* 0x000000011e007810 */ /* 0x000ff00007ffe0ff */
[----:B------:R-:W-:Y:S05]  /*8280*/  BRA.U !UP0, `(.L_x_118) ;  /* 0x00000001082c7547 */ /* 0x000fea000b800000 */
[----:B------:R-:W2:Y:S01]  /*8290*/  S2R R2, SR_CgaCtaId ;  /* 0x0000000000027919 */ /* 0x000ea20000008800 */
[----:B------:R-:W-:Y:S01]  /*82a0*/  ISETP.NE.AND P0, PT, R83, RZ, PT ;  /* 0x000000ff5300720c */ /* 0x000fe20003f05270 */
[----:B------:R-:W-:Y:S01]  /*82b0*/  IMAD.U32 R3, RZ, RZ, UR54 ;  /* 0x00000036ff037e24 */ /* 0x000fe2000f8e00ff */
[----:B------:R-:W-:Y:S02]  /*82c0*/  UIADD3 UR54, UPT, UPT, UR54, 0x1, URZ ;  /* 0x0000000136367890 */ /* 0x000fe4000fffe0ff */
[----:B------:R-:W-:Y:S02]  /*82d0*/  ISETP.NE.U32.OR P0, PT, R82, 0x1, !P0 ;  /* 0x000000015200780c */ /* 0x000fe40004705470 */
[----:B------:R-:W-:Y:S04]  /*82e0*/  UISETP.NE.AND UP0, UPT, UR54, 0x3, UPT ;  /* 0x000000033600788c */ /* 0x000fe8000bf05270 */
[----:B------:R-:W-:Y:S07]  /*82f0*/  USEL UR54, UR54, URZ, UP0 ;  /* 0x000000ff36367287 */ /* 0x000fee0008000000 */
[----:B------:R-:W-:Y:S05]  /*8300*/  @P0 LEA R3, R3, UR51, 0x3 ;  /* 0x0000003303030c11 */ /* 0x000fea000f8e18ff */
[----:B------:R-:W-:Y:S05]  /*8310*/  @P0 VIADD R3, R3, 0xe8 ;  /* 0x000000e803030836 */ /* 0x000fea0000000000 */
[----:B--2---:R-:W-:Y:S04]  /*8320*/  @P0 PRMT R2, R2, 0x654, R3 ;  /* 0x0000065402020816 */ /* 0x004fe80000000003 */
[----:B------:R2:W-:Y:S03]  /*8330*/  @P0 SYNCS.ARRIVE.TRANS64.RED.A1T0 RZ, [R2+URZ], RZ ;  /* 0x000000ff02ff09a7 */ /* 0x0005e600081004ff */
.L_x_118:
[----:B------:R-:W-:Y:S01]  /*8340*/  LOP3.LUT P0, RZ, R62, 0x1, RZ, 0xc0, !PT ;  /* 0x000000013eff7812 */ /* 0x000fe2000780c0ff */
[----:B------:R-:W-:Y:S01]  /*8350*/  UIADD3 UR55, UPT, UPT, UR55, 0x2, URZ ;  /* 0x0000000237377890 */ /* 0x000fe2000fffe0ff */
[----:B------:R-:W-:Y:S01]  /*8360*/  ISETP.NE.AND P1, PT, R0, 0x2, PT ;  /* 0x000000020000780c */ /* 0x000fe20003f25270 */
[----:B------:R-:W-:Y:S01]  /*8370*/  UMOV UR47, UR53 ;  /* 0x00000035002f7c82 */ /* 0x000fe20008000000 */
[----:B------:R-:W-:Y:S01]  /*8380*/  LOP3.LUT R74, R74, 0x1, RZ, 0x3c, !PT ;  /* 0x000000014a4a7812 */ /* 0x000fe200078e3cff */
[----:B------:R-:W-:Y:S01]  /*8390*/  IMAD.IADD R18, R29, 0x1, R58 ;  /* 0x000000011d127824 */ /* 0x000fe200078e023a */
[----:B--2---:R-:W-:Y:S01]  /*83a0*/  SEL R2, RZ, 0x1, P1 ;  /* 0x00000001ff027807 */ /* 0x004fe20000800000 */
[----:B------:R-:W-:Y:S01]  /*83b0*/  IMAD.IADD R19, R31, 0x1, R64 ;  /* 0x000000011f137824 */ /* 0x000fe200078e0240 */
[----:B------:R-:W-:Y:S02]  /*83c0*/  SEL R30, R0, RZ, P1 ;  /* 0x000000ff001e7207 */ /* 0x000fe40000800000 */
[----:B------:R-:W-:Y:S03]  /*83d0*/  LOP3.LUT R75, R75, R2, RZ, 0x3c, !PT ;  /* 0x000000024b4b7212 */ /* 0x000fe600078e3cff */
[----:B------:R-:W-:Y:S05]  /*83e0*/  @P0 BRA `(.L_x_119) ;  /* 0xffffffd800b80947 */ /* 0x000fea000383ffff */
[----:B------:R-:W-:-:S09]  /*83f0*/  UISETP.NE.AND UP0, UPT, UR50, URZ, UPT ;  /* 0x000000ff3200728c */ /* 0x000fd2000bf05270 */
[----:B------:R-:W-:Y:S05]  /*8400*/  BRA.U !UP0, `(.L_x_120) ;  /* 0x0000000108487547 */ /* 0x000fea000b800000 */
[----:B------:R-:W2:Y:S02]  /*8410*/  LDCU.64 UR4, c[0x0][0x990] ;  /* 0x00013200ff0477ac */ /* 0x000ea40008000a00 */
[----:B--2---:R-:W-:-:S04]  /*8420*/  UISETP.NE.U32.AND UP0, UPT, UR4, URZ, UPT ;  /* 0x000000ff0400728c */ /* 0x004fc8000bf05070 */
[----:B------:R-:W-:-:S09]  /*8430*/  UISETP.NE.AND.EX UP0, UPT, UR5, URZ, UPT, UP0 ;  /* 0x000000ff0500728c */ /* 0x000fd2000bf05300 */
[----:B------:R-:W-:Y:S05]  /*8440*/  BRA.U UP0, `(.L_x_121) ;  /* 0x00000001000c7547 */ /* 0x000fea000b800000 */
[----:B------:R-:W-:-:S13]  /*8450*/  FSETP.NEU.AND P0, PT, R35, RZ, PT ;  /* 0x000000ff2300720b */ /* 0x000fda0003f0d000 */
[----:B------:R-:W-:Y:S05]  /*8460*/  @!P0 EXIT ;  /* 0x000000000000894d */ /* 0x000fea0003800000 */
[----:B------:R-:W-:Y:S05]  /*8470*/  BRA `(.L_x_120) ;  /* 0x00000000002c7947 */ /* 0x000fea0003800000 */
.L_x_121:
[----:B------:R-:W-:Y:S01]  /*8480*/  ISETP.NE.AND P0, PT, R81, RZ, PT ;  /* 0x000000ff5100720c */ /* 0x000fe20003f05270 */
[----:B------:R-:W-:-:S12]  /*8490*/  BSSY.RECONVERGENT B0, `(.L_x_120) ;  /* 0x0000009000007945 */ /* 0x000fd80003800200 */
[----:B------:R-:W-:Y:S05]  /*84a0*/  @P0 BRA `(.L_x_122) ;  /* 0x0000000000140947 */ /* 0x000fea0003800000 */
[----:B------:R-:W2:Y:S02]  /*84b0*/  LDCU.64 UR4, c[0x0][0x988] ;  /* 0x00013100ff0477ac */ /* 0x000ea40008000a00 */
[----:B--2---:R-:W-:-:S04]  /*84c0*/  ISETP.NE.U32.AND P0, PT, RZ, UR4, PT ;  /* 0x00000004ff007c0c */ /* 0x004fc8000bf05070 */
[----:B------:R-:W-:-:S13]  /*84d0*/  ISETP.NE.AND.EX P0, PT, RZ, UR5, PT, P0 ;  /* 0x00000005ff007c0c */ /* 0x000fda000bf05300 */
[----:B------:R-:W-:Y:S05]  /*84e0*/  @!P0 EXIT ;  /* 0x000000000000894d */ /* 0x000fea0003800000 */
[----:B------:R-:W-:Y:S05]  /*84f0*/  BRA `(.L_x_123) ;  /* 0x0000000000087947 */ /* 0x000fea0003800000 */
.L_x_122:
[----:B------:R-:W-:-:S13]  /*8500*/  FSETP.NEU.AND P0, PT, R35, RZ, PT ;  /* 0x000000ff2300720b */ /* 0x000fda0003f0d000 */
[----:B------:R-:W-:Y:S05]  /*8510*/  @!P0 EXIT ;  /* 0x000000000000894d */ /* 0x000fea0003800000 */
.L_x_123:
[----:B------:R-:W-:Y:S05]  /*8520*/  BSYNC.RECONVERGENT B0 ;  /* 0x0000000000007941 */ /* 0x000fea0003800200 */
.L_x_120:
[----:B------:R-:W-:Y:S01]  /*8530*/  ULEA UR4, UR54, UR51, 0x3 ;  /* 0x0000003336047291 */ /* 0x000fe2000f8e18ff */
[----:B------:R-:W-:-:S04]  /*8540*/  DEPBAR.LE SB0, 0x0 ;  /* 0x000080000000791a */ /* 0x000fc80000000000 */
[----:B------:R-:W-:-:S04]  /*8550*/  UIADD3 UR4, UPT, UPT, UR4, 0xe8, URZ ;  /* 0x000000e804047890 */ /* 0x000fc8000fffe0ff */
[----:B------:R-:W-:-:S09]  /*8560*/  UPRMT UR4, UR46, 0x654, UR4 ;  /* 0x000006542e047896 */ /* 0x000fd20008000004 */
[----:B------:R-:W-:Y:S01]  /*8570*/  SYNCS.ARRIVE.TRANS64.RED.A1T0 RZ, [UR4], RZ ;  /* 0x000000ffffff79a7 */ /* 0x000fe20008100404 */
[----:B------:R-:W-:Y:S05]  /*8580*/  EXIT ;  /* 0x000000000000794d */ /* 0x000fea0003800000 */
.L_x_25:
[----:B------:R-:W-:Y:S07]  /*8590*/  MOV R3, UR37 ;  /* 0x0000002500037c02 */ /* 0x000fee0008000f00 */
.L_x_124:
[----:B---3--:R3:W4:Y:S02]  /*85a0*/  SYNCS.PHASECHK.TRANS64.TRYWAIT P0, [R3+URZ+0x68], R14 ;  /* 0x0000680e030075a7 */ /* 0x00872400080011ff */
[----:B----4-:R-:W-:Y:S05]  /*85b0*/  @!P0 NANOSLEEP.SYNCS 0x989680 ;  /* 0x009896800000895d */ /* 0x010fea0003900000 */
[----:B------:R-:W4:Y:S02]  /*85c0*/  @!P0 SYNCS.PHASECHK.TRANS64 P0, [R3+URZ+0x68], R14 ;  /* 0x0000680e030085a7 */ /* 0x000f2400080010ff */
[----:B----4-:R-:W-:Y:S05]  /*85d0*/  @!P0 BRA `(.L_x_124) ;  /* 0xfffffffc00f08947 */ /* 0x010fea000383ffff */
[----:B------:R-:W-:Y:S05]  /*85e0*/  BRA `(.L_x_24) ;  /* 0xffffff9800207947 */ /* 0x000fea000383ffff */
.L_x_32:
[----:B------:R-:W-:Y:S07]  /*85f0*/  MOV R4, UR41 ;  /* 0x0000002900047c02 */ /* 0x000fee0008000f00 */
.L_x_125:
[----:B----4-:R4:W1:Y:S02]  /*8600*/  SYNCS.PHASECHK.TRANS64.TRYWAIT P0, [R4+URZ+0x68], R7 ;  /* 0x00006807040075a7 */ /* 0x01086400080011ff */
[----:B-1----:R-:W-:Y:S05]  /*8610*/  @!P0 NANOSLEEP.SYNCS 0x989680 ;  /* 0x009896800000895d */ /* 0x002fea0003900000 */
[----:B------:R-:W1:Y:S02]  /*8620*/  @!P0 SYNCS.PHASECHK.TRANS64 P0, [R4+URZ+0x68], R7 ;  /* 0x00006807040085a7 */ /* 0x000e6400080010ff */
[----:B-1----:R-:W-:Y:S05]  /*8630*/  @!P0 BRA `(.L_x_125) ;  /* 0xfffffffc00f08947 */ /* 0x002fea000383ffff */
[----:B------:R-:W-:Y:S05]  /*8640*/  BRA `(.L_x_31) ;  /* 0xffffff9c00a07947 */ /* 0x000fea000383ffff */
.L_x_37:
[----:B-1----:R-:W-:-:S07]  /*8650*/  MOV R2, UR45 ;  /* 0x0000002d00027c02 */ /* 0x002fce0008000f00 */
.L_x_126:
[----:B-1----:R1:W2:Y:S02]  /*8660*/  SYNCS.PHASECHK.TRANS64.TRYWAIT P0, [R2+URZ+0x110], R3 ;  /* 0x00011003020075a7 */ /* 0x0022a400080011ff */
[----:B--2---:R-:W-:Y:S05]  /*8670*/  @!P0 NANOSLEEP.SYNCS 0x989680 ;  /* 0x009896800000895d */ /* 0x004fea0003900000 */
[----:B------:R-:W2:Y:S02]  /*8680*/  @!P0 SYNCS.PHASECHK.TRANS64 P0, [R2+URZ+0x110], R3 ;  /* 0x00011003020085a7 */ /* 0x000ea400080010ff */
[----:B--2---:R-:W-:Y:S05]  /*8690*/  @!P0 BRA `(.L_x_126) ;  /* 0xfffffffc00f08947 */ /* 0x004fea000383ffff */
[----:B------:R-:W-:Y:S05]  /*86a0*/  BRA `(.L_x_127) ;  /* 0xffffffa000b07947 */ /* 0x000fea000383ffff */
.L_x_41:
[----:B------:R-:W-:-:S07]  /*86b0*/  MOV R0, UR4 ;  /* 0x0000000400007c02 */ /* 0x000fce0008000f00 */
.L_x_128:
[----:B-1----:R1:W2:Y:S02]  /*86c0*/  SYNCS.PHASECHK.TRANS64.TRYWAIT P0, [R0+URZ], R3 ;  /* 0x00000003000075a7 */ /* 0x0022a400080011ff */
[----:B--2---:R-:W-:Y:S05]  /*86d0*/  @!P0 NANOSLEEP.SYNCS 0x989680 ;  /* 0x009896800000895d */ /* 0x004fea0003900000 */
[----:B------:R-:W2:Y:S02]  /*86e0*/  @!P0 SYNCS.PHASECHK.TRANS64 P0, [R0+URZ], R3 ;  /* 0x00000003000085a7 */ /* 0x000ea400080010ff */
[----:B--2---:R-:W-:Y:S05]  /*86f0*/  @!P0 BRA `(.L_x_128) ;  /* 0xfffffffc00f08947 */ /* 0x004fea000383ffff */
[----:B------:R-:W-:Y:S05]  /*8700*/  BRA `(.L_x_129) ;  /* 0xffffffa800007947 */ /* 0x000fea000383ffff */
.L_x_42:
[----:B------:R-:W-:-:S07]  /*8710*/  MOV R0, UR4 ;  /* 0x0000000400007c02 */ /* 0x000fce0008000f00 */
.L_x_130:
[----:B-1----:R1:W2:Y:S02]  /*8720*/  SYNCS.PHASECHK.TRANS64.TRYWAIT P0, [R0+URZ], R3 ;  /* 0x00000003000075a7 */ /* 0x0022a400080011ff */
[----:B--2---:R-:W-:Y:S05]  /*8730*/  @!P0 NANOSLEEP.SYNCS 0x989680 ;  /* 0x009896800000895d */ /* 0x004fea0003900000 */
[----:B------:R-:W2:Y:S02]  /*8740*/  @!P0 SYNCS.PHASECHK.TRANS64 P0, [R0+URZ], R3 ;  /* 0x00000003000085a7 */ /* 0x000ea400080010ff */
[----:B--2---:R-:W-:Y:S05]  /*8750*/  @!P0 BRA `(.L_x_130) ;  /* 0xfffffffc00f08947 */ /* 0x004fea000383ffff */
[----:B------:R-:W-:Y:S05]  /*8760*/  BRA `(.L_x_131) ;  /* 0xffffffa8000c7947 */ /* 0x000fea000383ffff */
.L_x_43:
[----:B------:R-:W-:-:S07]  /*8770*/  MOV R0, UR4 ;  /* 0x0000000400007c02 */ /* 0x000fce0008000f00 */
.L_x_132:
[----:B-1----:R1:W2:Y:S02]  /*8780*/  SYNCS.PHASECHK.TRANS64.TRYWAIT P0, [R0+URZ], R3 ;  /* 0x00000003000075a7 */ /* 0x0022a400080011ff */
[----:B--2---:R-:W-:Y:S05]  /*8790*/  @!P0 NANOSLEEP.SYNCS 0x989680 ;  /* 0x009896800000895d */ /* 0x004fea0003900000 */
[----:B------:R-:W2:Y:S02]  /*87a0*/  @!P0 SYNCS.PHASECHK.TRANS64 P0, [R0+URZ], R3 ;  /* 0x00000003000085a7 */ /* 0x000ea400080010ff */
[----:B--2---:R-:W-:Y:S05]  /*87b0*/  @!P0 BRA `(.L_x_132) ;  /* 0xfffffffc00f08947 */ /* 0x004fea000383ffff */
[----:B------:R-:W-:Y:S05]  /*87c0*/  BRA `(.L_x_133) ;  /* 0xffffffa800187947 */ /* 0x000fea000383ffff */
.L_x_44:
[----:B------:R-:W-:-:S07]  /*87d0*/  MOV R0, UR4 ;  /* 0x0000000400007c02 */ /* 0x000fce0008000f00 */
.L_x_134:
[----:B-1----:R1:W2:Y:S02]  /*87e0*/  SYNCS.PHASECHK.TRANS64.TRYWAIT P0, [R0+URZ], R3 ;  /* 0x00000003000075a7 */ /* 0x0022a400080011ff */
[----:B--2---:R-:W-:Y:S05]  /*87f0*/  @!P0 NANOSLEEP.SYNCS 0x989680 ;  /* 0x009896800000895d */ /* 0x004fea0003900000 */
[----:B------:R-:W2:Y:S02]  /*8800*/  @!P0 SYNCS.PHASECHK.TRANS64 P0, [R0+URZ], R3 ;  /* 0x00000003000085a7 */ /* 0x000ea400080010ff */
[----:B--2---:R-:W-:Y:S05]  /*8810*/  @!P0 BRA `(.L_x_134) ;  /* 0xfffffffc00f08947 */ /* 0x004fea000383ffff */
[----:B------:R-:W-:Y:S05]  /*8820*/  BRA `(.L_x_135) ;  /* 0xffffffa800247947 */ /* 0x000fea000383ffff */
.L_x_45:
[----:B------:R-:W-:-:S07]  /*8830*/  MOV R0, UR4 ;  /* 0x0000000400007c02 */ /* 0x000fce0008000f00 */
.L_x_136:
[----:B-1----:R1:W2:Y:S02]  /*8840*/  SYNCS.PHASECHK.TRANS64.TRYWAIT P0, [R0+URZ], R3 ;  /* 0x00000003000075a7 */ /* 0x0022a400080011ff */
[----:B--2---:R-:W-:Y:S05]  /*8850*/  @!P0 NANOSLEEP.SYNCS 0x989680 ;  /* 0x009896800000895d */ /* 0x004fea0003900000 */
[----:B------:R-:W2:Y:S02]  /*8860*/  @!P0 SYNCS.PHASECHK.TRANS64 P0, [R0+URZ], R3 ;  /* 0x00000003000085a7 */ /* 0x000ea400080010ff */
[----:B--2---:R-:W-:Y:S05]  /*8870*/  @!P0 BRA `(.L_x_136) ;  /* 0xfffffffc00f08947 */ /* 0x004fea000383ffff */
[----:B------:R-:W-:Y:S05]  /*8880*/  BRA `(.L_x_137) ;  /* 0xffffffa800307947 */ /* 0x000fea000383ffff */
.L_x_46:
[----:B------:R-:W-:-:S07]  /*8890*/  MOV R0, UR4 ;  /* 0x0000000400007c02 */ /* 0x000fce0008000f00 */
.L_x_138:
[----:B-1----:R1:W2:Y:S02]  /*88a0*/  SYNCS.PHASECHK.TRANS64.TRYWAIT P0, [R0+URZ], R3 ;  /* 0x00000003000075a7 */ /* 0x0022a400080011ff */
[----:B--2---:R-:W-:Y:S05]  /*88b0*/  @!P0 NANOSLEEP.SYNCS 0x989680 ;  /* 0x009896800000895d */ /* 0x004fea0003900000 */
[----:B------:R-:W2:Y:S02]  /*88c0*/  @!P0 SYNCS.PHASECHK.TRANS64 P0, [R0+URZ], R3 ;  /* 0x00000003000085a7 */ /* 0x000ea400080010ff */
[----:B--2---:R-:W-:Y:S05]  /*88d0*/  @!P0 BRA `(.L_x_138) ;  /* 0xfffffffc00f08947 */ /* 0x004fea000383ffff */
[----:B------:R-:W-:Y:S05]  /*88e0*/  BRA `(.L_x_139) ;  /* 0xffffffa8003c7947 */ /* 0x000fea000383ffff */
.L_x_47:
[----:B------:R-:W-:-:S07]  /*88f0*/  MOV R0, UR4 ;  /* 0x0000000400007c02 */ /* 0x000fce0008000f00 */
.L_x_140:
[----:B-1----:R1:W2:Y:S02]  /*8900*/  SYNCS.PHASECHK.TRANS64.TRYWAIT P0, [R0+URZ], R3 ;  /* 0x00000003000075a7 */ /* 0x0022a400080011ff */
[----:B--2---:R-:W-:Y:S05]  /*8910*/  @!P0 NANOSLEEP.SYNCS 0x989680 ;  /* 0x009896800000895d */ /* 0x004fea0003900000 */
[----:B------:R-:W2:Y:S02]  /*8920*/  @!P0 SYNCS.PHASECHK.TRANS64 P0, [R0+URZ], R3 ;  /* 0x00000003000085a7 */ /* 0x000ea400080010ff */
[----:B--2---:R-:W-:Y:S05]  /*8930*/  @!P0 BRA `(.L_x_140) ;  /* 0xfffffffc00f08947 */ /* 0x004fea000383ffff */
[----:B------:R-:W-:Y:S05]  /*8940*/  BRA `(.L_x_141) ;  /* 0xffffffa800487947 */ /* 0x000fea000383ffff */
.L_x_48:
[----:B------:R-:W-:-:S07]  /*8950*/  MOV R0, UR4 ;  /* 0x0000000400007c02 */ /* 0x000fce0008000f00 */
.L_x_142:
[----:B-1----:R1:W2:Y:S02]  /*8960*/  SYNCS.PHASECHK.TRANS64.TRYWAIT P0, [R0+URZ], R3 ;  /* 0x00000003000075a7 */ /* 0x0022a400080011ff */
[----:B--2---:R-:W-:Y:S05]  /*8970*/  @!P0 NANOSLEEP.SYNCS 0x989680 ;  /* 0x009896800000895d */ /* 0x004fea0003900000 */
[----:B------:R-:W2:Y:S02]  /*8980*/  @!P0 SYNCS.PHASECHK.TRANS64 P0, [R0+URZ], R3 ;  /* 0x00000003000085a7 */ /* 0x000ea400080010ff */
[----:B--2---:R-:W-:Y:S05]  /*8990*/  @!P0 BRA `(.L_x_142) ;  /* 0xfffffffc00f08947 */ /* 0x004fea000383ffff */
[----:B------:R-:W-:Y:S05]  /*89a0*/  BRA `(.L_x_143) ;  /* 0xffffffa800547947 */ /* 0x000fea000383ffff */
.L_x_49:
[----:B------:R-:W-:-:S07]  /*89b0*/  MOV R0, UR4 ;  /* 0x0000000400007c02 */ /* 0x000fce0008000f00 */
.L_x_144:
[----:B-1----:R1:W2:Y:S02]  /*89c0*/  SYNCS.PHASECHK.TRANS64.TRYWAIT P0, [R0+URZ], R3 ;  /* 0x00000003000075a7 */ /* 0x0022a400080011ff */
[----:B--2---:R-:W-:Y:S05]  /*89d0*/  @!P0 NANOSLEEP.SYNCS 0x989680 ;  /* 0x009896800000895d */ /* 0x004fea0003900000 */
[----:B------:R-:W2:Y:S02]  /*89e0*/  @!P0 SYNCS.PHASECHK.TRANS64 P0, [R0+URZ], R3 ;  /* 0x00000003000085a7 */ /* 0x000ea400080010ff */
[----:B--2---:R-:W-:Y:S05]  /*89f0*/  @!P0 BRA `(.L_x_144) ;  /* 0xfffffffc00f08947 */ /* 0x004fea000383ffff */
[----:B------:R-:W-:Y:S05]  /*8a00*/  BRA `(.L_x_145) ;  /* 0xffffffa800607947 */ /* 0x000fea000383ffff */
.L_x_50:
[----:B------:R-:W-:-:S07]  /*8a10*/  MOV R0, UR4 ;  /* 0x0000000400007c02 */ /* 0x000fce0008000f00 */
.L_x_146:
[----:B-1----:R1:W2:Y:S02]  /*8a20*/  SYNCS.PHASECHK.TRANS64.TRYWAIT P0, [R0+URZ], R3 ;  /* 0x00000003000075a7 */ /* 0x0022a400080011ff */
[----:B--2---:R-:W-:Y:S05]  /*8a30*/  @!P0 NANOSLEEP.SYNCS 0x989680 ;  /* 0x009896800000895d */ /* 0x004fea0003900000 */
[----:B------:R-:W2:Y:S02]  /*8a40*/  @!P0 SYNCS.PHASECHK.TRANS64 P0, [R0+URZ], R3 ;  /* 0x00000003000085a7 */ /* 0x000ea400080010ff */
[----:B--2---:R-:W-:Y:S05]  /*8a50*/  @!P0 BRA `(.L_x_146) ;  /* 0xfffffffc00f08947 */ /* 0x004fea000383ffff */
[----:B------:R-:W-:Y:S05]  /*8a60*/  BRA `(.L_x_147) ;  /* 0xffffffa8006c7947 */ /* 0x000fea000383ffff */
.L_x_51:
[----:B------:R-:W-:-:S07]  /*8a70*/  MOV R0, UR4 ;  /* 0x0000000400007c02 */ /* 0x000fce0008000f00 */
.L_x_148:
[----:B-1----:R1:W2:Y:S02]  /*8a80*/  SYNCS.PHASECHK.TRANS64.TRYWAIT P0, [R0+URZ], R3 ;  /* 0x00000003000075a7 */ /* 0x0022a400080011ff */
[----:B--2---:R-:W-:Y:S05]  /*8a90*/  @!P0 NANOSLEEP.SYNCS 0x989680 ;  /* 0x009896800000895d */ /* 0x004fea0003900000 */
[----:B------:R-:W2:Y:S02]  /*8aa0*/  @!P0 SYNCS.PHASECHK.TRANS64 P0, [R0+URZ], R3 ;  /* 0x00000003000085a7 */ /* 0x000ea400080010ff */
[----:B--2---:R-:W-:Y:S05]  /*8ab0*/  @!P0 BRA `(.L_x_148) ;  /* 0xfffffffc00f08947 */ /* 0x004fea000383ffff */
[----:B------:R-:W-:Y:S05]  /*8ac0*/  BRA `(.L_x_149) ;  /* 0xffffffa800787947 */ /* 0x000fea000383ffff */
.L_x_52:
[----:B------:R-:W-:-:S07]  /*8ad0*/  MOV R0, UR4 ;  /* 0x0000000400007c02 */ /* 0x000fce0008000f00 */
.L_x_150:
[----:B-1----:R1:W2:Y:S02]  /*8ae0*/  SYNCS.PHASECHK.TRANS64.TRYWAIT P0, [R0+URZ], R3 ;  /* 0x00000003000075a7 */ /* 0x0022a400080011ff */
[----:B--2---:R-:W-:Y:S05]  /*8af0*/  @!P0 NANOSLEEP.SYNCS 0x989680 ;  /* 0x009896800000895d */ /* 0x004fea0003900000 */
[----:B------:R-:W2:Y:S02]  /*8b00*/  @!P0 SYNCS.PHASECHK.TRANS64 P0, [R0+URZ], R3 ;  /* 0x00000003000085a7 */ /* 0x000ea400080010ff */
[----:B--2---:R-:W-:Y:S05]  /*8b10*/  @!P0 BRA `(.L_x_150) ;  /* 0xfffffffc00f08947 */ /* 0x004fea000383ffff */
[----:B------:R-:W-:Y:S05]  /*8b20*/  BRA `(.L_x_151) ;  /* 0xffffffa800847947 */ /* 0x000fea000383ffff */
.L_x_55:
[----:B------:R-:W-:-:S07]  /*8b30*/  MOV R4, UR46 ;  /* 0x0000002e00047c02 */ /* 0x000fce0008000f00 */
.L_x_152:
[----:B--2---:R2:W3:Y:S02]  /*8b40*/  SYNCS.PHASECHK.TRANS64.TRYWAIT P1, [R4+URZ+0x118], R7 ;  /* 0x00011807040075a7 */ /* 0x0044e400080211ff */
[----:B---3--:R-:W-:Y:S05]  /*8b50*/  @!P1 NANOSLEEP.SYNCS 0x989680 ;  /* 0x009896800000995d */ /* 0x008fea0003900000 */
[----:B------:R-:W3:Y:S02]  /*8b60*/  @!P1 SYNCS.PHASECHK.TRANS64 P1, [R4+URZ+0x118], R7 ;  /* 0x00011807040095a7 */ /* 0x000ee400080210ff */
[----:B---3--:R-:W-:Y:S05]  /*8b70*/  @!P1 BRA `(.L_x_152) ;  /* 0xfffffffc00f09947 */ /* 0x008fea000383ffff */
[----:B------:R-:W-:Y:S05]  /*8b80*/  BRA `(.L_x_153) ;  /* 0xffffffa800e87947 */ /* 0x000fea000383ffff */
.L_x_56:
[----:B--2---:R-:W-:-:S07]  /*8b90*/  MOV R4, UR46 ;  /* 0x0000002e00047c02 */ /* 0x004fce0008000f00 */
.L_x_154:
[----:B--2---:R2:W3:Y:S02]  /*8ba0*/  SYNCS.PHASECHK.TRANS64.TRYWAIT P1, [R4+URZ+0x110], R5 ;  /* 0x00011005040075a7 */ /* 0x0044e400080211ff */
[----:B---3--:R-:W-:Y:S05]  /*8bb0*/  @!P1 NANOSLEEP.SYNCS 0x989680 ;  /* 0x009896800000995d */ /* 0x008fea0003900000 */
[----:B------:R-:W3:Y:S02]  /*8bc0*/  @!P1 SYNCS.PHASECHK.TRANS64 P1, [R4+URZ+0x110], R5 ;  /* 0x00011005040095a7 */ /* 0x000ee400080210ff */
[----:B---3--:R-:W-:Y:S05]  /*8bd0*/  @!P1 BRA `(.L_x_154) ;  /* 0xfffffffc00f09947 */ /* 0x008fea000383ffff */
[----:B------:R-:W-:Y:S05]  /*8be0*/  BRA `(.L_x_155) ;  /* 0xffffffa800f07947 */ /* 0x000fea000383ffff */
.L_x_64:
[----:B------:R-:W-:-:S07]  /*8bf0*/  MOV R0, UR7 ;  /* 0x0000000700007c02 */ /* 0x000fce0008000f00 */
.L_x_156:
[----:B---3--:R3:W4:Y:S02]  /*8c00*/  SYNCS.PHASECHK.TRANS64.TRYWAIT P0, [R0+URZ+0x110], R3 ;  /* 0x00011003000075a7 */ /* 0x00872400080011ff */
[----:B----4-:R-:W-:Y:S05]  /*8c10*/  @!P0 NANOSLEEP.SYNCS 0x989680 ;  /* 0x009896800000895d */ /* 0x010fea0003900000 */
[----:B------:R-:W4:Y:S02]  /*8c20*/  @!P0 SYNCS.PHASECHK.TRANS64 P0, [R0+URZ+0x110], R3 ;  /* 0x00011003000085a7 */ /* 0x000f2400080010ff */
[----:B----4-:R-:W-:Y:S05]  /*8c30*/  @!P0 BRA `(.L_x_156) ;  /* 0xfffffffc00f08947 */ /* 0x010fea000383ffff */
[----:B------:R-:W-:Y:S05]  /*8c40*/  BRA `(.L_x_157) ;  /* 0xffffffb000747947 */ /* 0x000fea000383ffff */
.L_x_65:
[----:B------:R-:W-:-:S07]  /*8c50*/  MOV R0, UR9 ;  /* 0x0000000900007c02 */ /* 0x000fce0008000f00 */
.L_x_158:
[----:B--2---:R2:W3:Y:S02]  /*8c60*/  SYNCS.PHASECHK.TRANS64.TRYWAIT P0, [R0+URZ+0x130], R3 ;  /* 0x00013003000075a7 */ /* 0x0044e400080011ff */
[----:B---3--:R-:W-:Y:S05]  /*8c70*/  @!P0 NANOSLEEP.SYNCS 0x989680 ;  /* 0x009896800000895d */ /* 0x008fea0003900000 */
[----:B------:R-:W3:Y:S02]  /*8c80*/  @!P0 SYNCS.PHASECHK.TRANS64 P0, [R0+URZ+0x130], R3 ;  /* 0x00013003000085a7 */ /* 0x000ee400080010ff */
[----:B---3--:R-:W-:Y:S05]  /*8c90*/  @!P0 BRA `(.L_x_158) ;  /* 0xfffffffc00f08947 */ /* 0x008fea000383ffff */
[----:B------:R-:W-:Y:S05]  /*8ca0*/  BRA `(.L_x_159) ;  /* 0xffffffb0008c7947 */ /* 0x000fea000383ffff */
.L_x_68:
[----:B--2---:R-:W-:Y:S07]  /*8cb0*/  MOV R0, UR8 ;  /* 0x0000000800007c02 */ /* 0x004fee0008000f00 */
.L_x_160:
[----:B--2---:R2:W3:Y:S02]  /*8cc0*/  SYNCS.PHASECHK.TRANS64.TRYWAIT P0, [R0+URZ], R9 ;  /* 0x00000009000075a7 */ /* 0x0044e400080011ff */
[----:B---3--:R-:W-:Y:S05]  /*8cd0*/  @!P0 NANOSLEEP.SYNCS 0x989680 ;  /* 0x009896800000895d */ /* 0x008fea0003900000 */
[----:B------:R-:W3:Y:S02]  /*8ce0*/  @!P0 SYNCS.PHASECHK.TRANS64 P0, [R0+URZ], R9 ;  /* 0x00000009000085a7 */ /* 0x000ee400080010ff */
[----:B---3--:R-:W-:Y:S05]  /*8cf0*/  @!P0 BRA `(.L_x_160) ;  /* 0xfffffffc00f08947 */ /* 0x008fea000383ffff */
[----:B------:R-:W-:Y:S05]  /*8d00*/  BRA `(.L_x_67) ;  /* 0xffffffb000bc7947 */ /* 0x000fea000383ffff */
.L_x_71:
[----:B------:R-:W-:-:S07]  /*8d10*/  MOV R0, UR5 ;  /* 0x0000000500007c02 */ /* 0x000fce0008000f00 */
.L_x_161:
[----:B--2---:R2:W4:Y:S02]  /*8d20*/  SYNCS.PHASECHK.TRANS64.TRYWAIT P0, [R0+URZ], R3 ;  /* 0x00000003000075a7 */ /* 0x00452400080011ff */
[----:B----4-:R-:W-:Y:S05]  /*8d30*/  @!P0 NANOSLEEP.SYNCS 0x989680 ;  /* 0x009896800000895d */ /* 0x010fea0003900000 */
[----:B------:R-:W4:Y:S02]  /*8d40*/  @!P0 SYNCS.PHASECHK.TRANS64 P0, [R0+URZ], R3 ;  /* 0x00000003000085a7 */ /* 0x000f2400080010ff */
[----:B----4-:R-:W-:Y:S05]  /*8d50*/  @!P0 BRA `(.L_x_161) ;  /* 0xfffffffc00f08947 */ /* 0x010fea000383ffff */
[----:B------:R-:W-:Y:S05]  /*8d60*/  BRA `(.L_x_162) ;  /* 0xffffffb400ac7947 */ /* 0x000fea000383ffff */
.L_x_72:
[----:B------:R-:W-:-:S07]  /*8d70*/  MOV R0, UR6 ;  /* 0x0000000600007c02 */ /* 0x000fce0008000f00 */
.L_x_163:
[----:B--2---:R2:W4:Y:S02]  /*8d80*/  SYNCS.PHASECHK.TRANS64.TRYWAIT P0, [R0+URZ], R3 ;  /* 0x00000003000075a7 */ /* 0x00452400080011ff */
[----:B----4-:R-:W-:Y:S05]  /*8d90*/  @!P0 NANOSLEEP.SYNCS 0x989680 ;  /* 0x009896800000895d */ /* 0x010fea0003900000 */
[----:B------:R-:W4:Y:S02]  /*8da0*/  @!P0 SYNCS.PHASECHK.TRANS64 P0, [R0+URZ], R3 ;  /* 0x00000003000085a7 */ /* 0x000f2400080010ff */
[----:B----4-:R-:W-:Y:S05]  /*8db0*/  @!P0 BRA `(.L_x_163) ;  /* 0xfffffffc00f08947 */ /* 0x010fea000383ffff */
[----:B------:R-:W-:Y:S05]  /*8dc0*/  BRA `(.L_x_164) ;  /* 0xffffffb400b87947 */ /* 0x000fea000383ffff */
.L_x_77:
[----:B------:R-:W-:Y:S07]  /*8dd0*/  MOV R3, UR17 ;  /* 0x0000001100037c02 */ /* 0x000fee0008000f00 */
.L_x_165:
[----:B---3--:R3:W1:Y:S02]  /*8de0*/  SYNCS.PHASECHK.TRANS64.TRYWAIT P2, [R3+URZ+0x110], R0 ;  /* 0x00011000030075a7 */ /* 0x00866400080411ff */
[----:B-1----:R-:W-:Y:S05]  /*8df0*/  @!P2 NANOSLEEP.SYNCS 0x989680 ;  /* 0x009896800000a95d */ /* 0x002fea0003900000 */
[----:B------:R-:W1:Y:S02]  /*8e00*/  @!P2 SYNCS.PHASECHK.TRANS64 P2, [R3+URZ+0x110], R0 ;  /* 0x000110000300a5a7 */ /* 0x000e6400080410ff */
[----:B-1----:R-:W-:Y:S05]  /*8e10*/  @!P2 BRA `(.L_x_165) ;  /* 0xfffffffc00f0a947 */ /* 0x002fea000383ffff */
[----:B------:R-:W-:Y:S05]  /*8e20*/  BRA `(.L_x_166) ;  /* 0xffffffbc00a87947 */ /* 0x000fea000383ffff */
.L_x_80:
[----:B------:R-:W-:Y:S07]  /*8e30*/  MOV R0, UR17 ;  /* 0x0000001100007c02 */ /* 0x000fee0008000f00 */
.L_x_167:
[----:B--2---:R2:W3:Y:S02]  /*8e40*/  SYNCS.PHASECHK.TRANS64.TRYWAIT P0, [R0+URZ+0x108], R3 ;  /* 0x00010803000075a7 */ /* 0x0044e400080011ff */
[----:B---3--:R-:W-:Y:S05]  /*8e50*/  @!P0 NANOSLEEP.SYNCS 0x989680 ;  /* 0x009896800000895d */ /* 0x008fea0003900000 */
[----:B------:R-:W3:Y:S02]  /*8e60*/  @!P0 SYNCS.PHASECHK.TRANS64 P0, [R0+URZ+0x108], R3 ;  /* 0x00010803000085a7 */ /* 0x000ee400080010ff */
[----:B---3--:R-:W-:Y:S05]  /*8e70*/  @!P0 BRA `(.L_x_167) ;  /* 0xfffffffc00f08947 */ /* 0x008fea000383ffff */
[----:B------:R-:W-:Y:S05]  /*8e80*/  BRA `(.L_x_79) ;  /* 0xffffffc000b87947 */ /* 0x000fea000383ffff */
.L_x_83:
[----:B------:R-:W-:Y:S07]  /*8e90*/  MOV R0, UR22 ;  /* 0x0000001600007c02 */ /* 0x000fee0008000f00 */
.L_x_168:
[----:B--2---:R2:W3:Y:S02]  /*8ea0*/  SYNCS.PHASECHK.TRANS64.TRYWAIT P0, [R0+URZ+0xe8], R3 ;  /* 0x0000e803000075a7 */ /* 0x0044e400080011ff */
[----:B---3--:R-:W-:Y:S05]  /*8eb0*/  @!P0 NANOSLEEP.SYNCS 0x989680 ;  /* 0x009896800000895d */ /* 0x008fea0003900000 */
[----:B------:R-:W3:Y:S02]  /*8ec0*/  @!P0 SYNCS.PHASECHK.TRANS64 P0, [R0+URZ+0xe8], R3 ;  /* 0x0000e803000085a7 */ /* 0x000ee400080010ff */
[----:B---3--:R-:W-:Y:S05]  /*8ed0*/  @!P0 BRA `(.L_x_168) ;  /* 0xfffffffc00f08947 */ /* 0x008fea000383ffff */
[----:B------:R-:W-:Y:S05]  /*8ee0*/  BRA `(.L_x_169) ;  /* 0xffffffc400807947 */ /* 0x000fea000383ffff */
.L_x_84:
[----:B------:R-:W-:Y:S07]  /*8ef0*/  MOV R3, UR20 ;  /* 0x0000001400037c02 */ /* 0x000fee0008000f00 */
.L_x_170:
[----:B-1----:R1:W2:Y:S02]  /*8f00*/  SYNCS.PHASECHK.TRANS64.TRYWAIT P0, [R3+URZ+0xe8], R12 ;  /* 0x0000e80c030075a7 */ /* 0x0022a400080011ff */
[----:B--2---:R-:W-:Y:S05]  /*8f10*/  @!P0 NANOSLEEP.SYNCS 0x989680 ;  /* 0x009896800000895d */ /* 0x004fea0003900000 */
[----:B------:R-:W2:Y:S02]  /*8f20*/  @!P0 SYNCS.PHASECHK.TRANS64 P0, [R3+URZ+0xe8], R12 ;  /* 0x0000e80c030085a7 */ /* 0x000ea400080010ff */
[----:B--2---:R-:W-:Y:S05]  /*8f30*/  @!P0 BRA `(.L_x_170) ;  /* 0xfffffffc00f08947 */ /* 0x004fea000383ffff */
[----:B------:R-:W-:Y:S05]  /*8f40*/  BRA `(.L_x_171) ;  /* 0xffffffc800207947 */ /* 0x000fea000383ffff */
.L_x_86:
[----:B------:R-:W-:-:S07]  /*8f50*/  MOV R0, UR4 ;  /* 0x0000000400007c02 */ /* 0x000fce0008000f00 */
.L_x_172:
[----:B-1----:R1:W3:Y:S02]  /*8f60*/  SYNCS.PHASECHK.TRANS64.TRYWAIT P0, [R0+URZ], R3 ;  /* 0x00000003000075a7 */ /* 0x0022e400080011ff */
[----:B---3--:R-:W-:Y:S05]  /*8f70*/  @!P0 NANOSLEEP.SYNCS 0x989680 ;  /* 0x009896800000895d */ /* 0x008fea0003900000 */
[----:B------:R-:W3:Y:S02]  /*8f80*/  @!P0 SYNCS.PHASECHK.TRANS64 P0, [R0+URZ], R3 ;  /* 0x00000003000085a7 */ /* 0x000ee400080010ff */
[----:B---3--:R-:W-:Y:S05]  /*8f90*/  @!P0 BRA `(.L_x_172) ;  /* 0xfffffffc00f08947 */ /* 0x008fea000383ffff */
[----:B------:R-:W-:Y:S05]  /*8fa0*/  BRA `(.L_x_173) ;  /* 0xffffffc8009c7947 */ /* 0x000fea000383ffff */
.L_x_87:
[----:B------:R-:W-:-:S07]  /*8fb0*/  MOV R0, UR4 ;  /* 0x0000000400007c02 */ /* 0x000fce0008000f00 */
.L_x_174:
[----:B-1----:R1:W3:Y:S02]  /*8fc0*/  SYNCS.PHASECHK.TRANS64.TRYWAIT P0, [R0+URZ], R3 ;  /* 0x00000003000075a7 */ /* 0x0022e400080011ff */
[----:B---3--:R-:W-:Y:S05]  /*8fd0*/  @!P0 NANOSLEEP.SYNCS 0x989680 ;  /* 0x009896800000895d */ /* 0x008fea0003900000 */
[----:B------:R-:W3:Y:S02]  /*8fe0*/  @!P0 SYNCS.PHASECHK.TRANS64 P0, [R0+URZ], R3 ;  /* 0x00000003000085a7 */ /* 0x000ee400080010ff */
[----:B---3--:R-:W-:Y:S05]  /*8ff0*/  @!P0 BRA `(.L_x_174) ;  /* 0xfffffffc00f08947 */ /* 0x008fea000383ffff */
[----:B------:R-:W-:Y:S05]  /*9000*/  BRA `(.L_x_175) ;  /* 0xffffffc800a87947 */ /* 0x000fea000383ffff */
.L_x_89:
[----:B------:R-:W-:Y:S07]  /*9010*/  MOV R0, UR51 ;  /* 0x0000003300007c02 */ /* 0x000fee0008000f00 */
.L_x_176:
[----:B--2---:R2:W4:Y:S02]  /*9020*/  SYNCS.PHASECHK.TRANS64.TRYWAIT P0, [R0+URZ+0x110], R3 ;  /* 0x00011003000075a7 */ /* 0x00452400080011ff */
[----:B----4-:R-:W-:Y:S05]  /*9030*/  @!P0 NANOSLEEP.SYNCS 0x989680 ;  /* 0x009896800000895d */ /* 0x010fea0003900000 */
[----:B------:R-:W4:Y:S02]  /*9040*/  @!P0 SYNCS.PHASECHK.TRANS64 P0, [R0+URZ+0x110], R3 ;  /* 0x00011003000085a7 */ /* 0x000f2400080010ff */
[----:B----4-:R-:W-:Y:S05]  /*9050*/  @!P0 BRA `(.L_x_176) ;  /* 0xfffffffc00f08947 */ /* 0x010fea000383ffff */
[----:B------:R-:W-:Y:S05]  /*9060*/  BRA `(.L_x_177) ;  /* 0xffffffcc00a47947 */ /* 0x000fea000383ffff */
.L_x_99:
[----:B-1----:R1:W3:Y:S02]  /*9070*/  SYNCS.PHASECHK.TRANS64.TRYWAIT P1, [R0+URZ+0xd0], R7 ;  /* 0x0000d007000075a7 */ /* 0x0022e400080211ff */
[----:B---3--:R-:W-:Y:S05]  /*9080*/  @!P1 NANOSLEEP.SYNCS 0x989680 ;  /* 0x009896800000995d */ /* 0x008fea0003900000 */
[----:B------:R-:W3:Y:S02]  /*9090*/  @!P1 SYNCS.PHASECHK.TRANS64 P1, [R0+URZ+0xd0], R7 ;  /* 0x0000d007000095a7 */ /* 0x000ee400080210ff */
[----:B---3--:R-:W-:Y:S05]  /*90a0*/  @!P1 BRA `(.L_x_99) ;  /* 0xfffffffc00f09947 */ /* 0x008fea000383ffff */
[----:B------:R-:W-:Y:S05]  /*90b0*/  BRA `(.L_x_98) ;  /* 0xffffffdc00e87947 */ /* 0x000fea000383ffff */
.L_x_101:
[----:B-1----:R1:W4:Y:S02]  /*90c0*/  SYNCS.PHASECHK.TRANS64.TRYWAIT P1, [R84+URZ+0x120], R3 ;  /* 0x00012003540075a7 */ /* 0x00232400080211ff */
[----:B----4-:R-:W-:Y:S05]  /*90d0*/  @!P1 NANOSLEEP.SYNCS 0x989680 ;  /* 0x009896800000995d */ /* 0x010fea0003900000 */
[----:B------:R-:W4:Y:S02]  /*90e0*/  @!P1 SYNCS.PHASECHK.TRANS64 P1, [R84+URZ+0x120], R3 ;  /* 0x00012003540095a7 */ /* 0x000f2400080210ff */
[----:B----4-:R-:W-:Y:S05]  /*90f0*/  @!P1 BRA `(.L_x_101) ;  /* 0xfffffffc00f09947 */ /* 0x010fea000383ffff */
[----:B------:R-:W-:Y:S05]  /*9100*/  BRA `(.L_x_100) ;  /* 0xffffffe000347947 */ /* 0x000fea000383ffff */
.L_x_112:
[----:B--2---:R2:W3:Y:S02]  /*9110*/  SYNCS.PHASECHK.TRANS64.TRYWAIT P1, [R3+URZ+0xd0], R0 ;  /* 0x0000d000030075a7 */ /* 0x0044e400080211ff */
[----:B---3--:R-:W-:Y:S05]  /*9120*/  @!P1 NANOSLEEP.SYNCS 0x989680 ;  /* 0x009896800000995d */ /* 0x008fea0003900000 */
[----:B------:R-:W3:Y:S02]  /*9130*/  @!P1 SYNCS.PHASECHK.TRANS64 P1, [R3+URZ+0xd0], R0 ;  /* 0x0000d000030095a7 */ /* 0x000ee400080210ff */
[----:B---3--:R-:W-:Y:S05]  /*9140*/  @!P1 BRA `(.L_x_112) ;  /* 0xfffffffc00f09947 */ /* 0x008fea000383ffff */
[----:B------:R-:W-:Y:S05]  /*9150*/  BRA `(.L_x_111) ;  /* 0xffffffe800487947 */ /* 0x000fea000383ffff */
        .weak           $__internal_0_$__cuda_sm10x_tcgen05_guardrail_trap_col_being_dealloced_not_returned_by_alloc
        .type           $__internal_0_$__cuda_sm10x_tcgen05_guardrail_trap_col_being_dealloced_not_returned_by_alloc,@function
        .size           $__internal_0_$__cuda_sm10x_tcgen05_guardrail_trap_col_being_dealloced_not_returned_by_alloc,($__internal_1_$__cuda_sm10x_tcgen05_guardrail_trap_phase_invalid_during_alloc - $__internal_0_$__cuda_sm10x_tcgen05_guardrail_trap_col_being_dealloced_not_returned_by_alloc)
$__internal_0_$__cuda_sm10x_tcgen05_guardrail_trap_col_being_dealloced_not_returned_by_alloc:
[----:B------:R-:W-:Y:S05]  /*9160*/  BPT.TRAP 0x1 ;  /* 0x000000040000795c */ /* 0x000fea0000300000 */
[----:B------:R-:W-:-:S04]  /*9170*/  HFMA2 R3, -RZ, RZ, 0, 0 ;  /* 0x00000000ff037431 */ /* 0x000fc800000001ff */
[----:B------:R-:W-:Y:S05]  /*9180*/  RET.REL.NODEC R2 `(_ZN7cutlass13device_kernelINS_4conv6kernel13ConvUniversalINS1_16ConvProblemShapeILNS1_8OperatorE2ELi3EEENS1_10collective14CollectiveConvINS1_47MainloopSm100TmaUmmaWarpSpecializedImplicitGemmILS5_2ELi13ELi3ELi1ELi2EN4cute5tupleIJNSA_1CILi2EEENSC_ILi1EEESE_EEEEENSB_IJNSC_ILi64EEENSB_IJSH_EEESI_EEENS_6half_tESK_NSA_8TiledMMAINSA_8MMA_AtomIJNSA_20SM100_MMA_F16BF16_SSISK_SK_fLi64ELi64ELNSA_4UMMA5MajorE1ELSP_1ELNSO_7ScaleInE0ELSQ_0EEEEEENSA_6LayoutINSB_IJSE_SE_SE_EEENSB_IJNSC_ILi0EEESV_SV_EEEEENSB_IJNSA_10UnderscoreESY_SY_EEEEENS7_6detail27Sm100ImplicitGemmTileTraitsINSA_13SM90_TMA_LOADENSA_14ComposedLayoutINSA_7SwizzleILi3ELi4ELi3EEENSA_18smem_ptr_flag_bitsILi16EEENST_INSB_IJSH_NSC_ILi8EEEEEENSB_IJSE_SH_EEEEEEEvEENS12_INSA_30SM90_TMA_LOAD_IM2COL_MULTICASTES1D_vEEEENS_8epilogue10collective18CollectiveEpilogueINS1I_23Sm100TmaWarpSpecializedILi3ELi2ELi16ELb1ELb0EEEJSJ_NSB_IJNST_ISH_SE_EENST_INSC_ILi32EEESE_EEEEESK_NSB_IJlNSB_IJSE_lllEEESV_EEESK_S1S_NS1I_6fusion15FusionCallbacksIS1M_NS1T_17LinearCombinationISK_fSK_fLNS_15FloatRoundStyleE2EEESJ_S1Q_JEEENSA_5SM1004TMEM4LOAD26SM100_TMEM_LOAD_16dp256b4xES13_NS14_INS15_ILi2ELi4ELi3EEES18_NST_INSB_IJS19_S1O_EEENSB_IJS1O_SE_EEEEEEENSA_17SM75_U32x4_LDSM_NENSA_14SM90_TMA_STOREES27_NSA_17SM90_U32x4_STSM_NENSA_39AutoVectorizingCopyWithAssumedAlignmentILi128EEEEEEvvEEEEvNT_6ParamsE) ;  /* 0xffffff6c029c7950 */ /* 0x000fea0003c3ffff */
        .weak           $__internal_1_$__cuda_sm10x_tcgen05_guardrail_trap_phase_invalid_during_alloc
        .type           $__internal_1_$__cuda_sm10x_tcgen05_guardrail_trap_phase_invalid_during_alloc,@function
        .size           $__internal_1_$__cuda_sm10x_tcgen05_guardrail_trap_phase_invalid_during_alloc,($__internal_2_$__cuda_sm10x_tcgen05_guardrail_trap_unallocated_columns_being_dealloced - $__internal_1_$__cuda_sm10x_tcgen05_guardrail_trap_phase_invalid_during_alloc)
$__internal_1_$__cuda_sm10x_tcgen05_guardrail_trap_phase_invalid_during_alloc:
[----:B------:R-:W-:Y:S05]  /*9190*/  BPT.TRAP 0x1 ;  /* 0x000000040000795c */ /* 0x000fea0000300000 */
[----:B------:R-:W-:-:S04]  /*91a0*/  MOV R3, 0x0 ;  /* 0x0000000000037802 */ /* 0x000fc80000000f00 */
[----:B------:R-:W-:Y:S05]  /*91b0*/  RET.REL.NODEC R2 `(_ZN7cutlass13device_kernelINS_4conv6kernel13ConvUniversalINS1_16ConvProblemShapeILNS1_8OperatorE2ELi3EEENS1_10collective14CollectiveConvINS1_47MainloopSm100TmaUmmaWarpSpecializedImplicitGemmILS5_2ELi13ELi3ELi1ELi2EN4cute5tupleIJNSA_1CILi2EEENSC_ILi1EEESE_EEEEENSB_IJNSC_ILi64EEENSB_IJSH_EEESI_EEENS_6half_tESK_NSA_8TiledMMAINSA_8MMA_AtomIJNSA_20SM100_MMA_F16BF16_SSISK_SK_fLi64ELi64ELNSA_4UMMA5MajorE1ELSP_1ELNSO_7ScaleInE0ELSQ_0EEEEEENSA_6LayoutINSB_IJSE_SE_SE_EEENSB_IJNSC_ILi0EEESV_SV_EEEEENSB_IJNSA_10UnderscoreESY_SY_EEEEENS7_6detail27Sm100ImplicitGemmTileTraitsINSA_13SM90_TMA_LOADENSA_14ComposedLayoutINSA_7SwizzleILi3ELi4ELi3EEENSA_18smem_ptr_flag_bitsILi16EEENST_INSB_IJSH_NSC_ILi8EEEEEENSB_IJSE_SH_EEEEEEEvEENS12_INSA_30SM90_TMA_LOAD_IM2COL_MULTICASTES1D_vEEEENS_8epilogue10collective18CollectiveEpilogueINS1I_23Sm100TmaWarpSpecializedILi3ELi2ELi16ELb1ELb0EEEJSJ_NSB_IJNST_ISH_SE_EENST_INSC_ILi32EEESE_EEEEESK_NSB_IJlNSB_IJSE_lllEEESV_EEESK_S1S_NS1I_6fusion15FusionCallbacksIS1M_NS1T_17LinearCombinationISK_fSK_fLNS_15FloatRoundStyleE2EEESJ_S1Q_JEEENSA_5SM1004TMEM4LOAD26SM100_TMEM_LOAD_16dp256b4xES13_NS14_INS15_ILi2ELi4ELi3EEES18_NST_INSB_IJS19_S1O_EEENSB_IJS1O_SE_EEEEEEENSA_17SM75_U32x4_LDSM_NENSA_14SM90_TMA_STOREES27_NSA_17SM90_U32x4_STSM_NENSA_39AutoVectorizingCopyWithAssumedAlignmentILi128EEEEEEvvEEEEvNT_6ParamsE) ;  /* 0xffffff6c02907950 */ /* 0x000fea0003c3ffff */
        .weak           $__internal_2_$__cuda_sm10x_tcgen05_guardrail_trap_unallocated_columns_being_dealloced
        .type           $__internal_2_$__cuda_sm10x_tcgen05_guardrail_trap_unallocated_columns_being_dealloced,@function
        .size           $__internal_2_$__cuda_sm10x_tcgen05_guardrail_trap_unallocated_columns_being_dealloced,(.L_x_179 - $__internal_2_$__cuda_sm10x_tcgen05_guardrail_trap_unallocated_columns_being_dealloced)
$__internal_2_$__cuda_sm10x_tcgen05_guardrail_trap_unallocated_columns_being_dealloced:
[----:B------:R-:W-:Y:S05]  /*91c0*/  BPT.TRAP 0x1 ;  /* 0x000000040000795c */ /* 0x000fea0000300000 */
[----:B------:R-:W-:-:S04]  /*91d0*/  HFMA2 R3, -RZ, RZ, 0, 0 ;  /* 0x00000000ff037431 */ /* 0x000fc800000001ff */
[----:B------:R-:W-:Y:S05]  /*91e0*/  RET.REL.NODEC R2 `(_ZN7cutlass13device_kernelINS_4conv6kernel13ConvUniversalINS1_16ConvProblemShapeILNS1_8OperatorE2ELi3EEENS1_10collective14CollectiveConvINS1_47MainloopSm100TmaUmmaWarpSpecializedImplicitGemmILS5_2ELi13ELi3ELi1ELi2EN4cute5tupleIJNSA_1CILi2EEENSC_ILi1EEESE_EEEEENSB_IJNSC_ILi64EEENSB_IJSH_EEESI_EEENS_6half_tESK_NSA_8TiledMMAINSA_8MMA_AtomIJNSA_20SM100_MMA_F16BF16_SSISK_SK_fLi64ELi64ELNSA_4UMMA5MajorE1ELSP_1ELNSO_7ScaleInE0ELSQ_0EEEEEENSA_6LayoutINSB_IJSE_SE_SE_EEENSB_IJNSC_ILi0EEESV_SV_EEEEENSB_IJNSA_10UnderscoreESY_SY_EEEEENS7_6detail27Sm100ImplicitGemmTileTraitsINSA_13SM90_TMA_LOADENSA_14ComposedLayoutINSA_7SwizzleILi3ELi4ELi3EEENSA_18smem_ptr_flag_bitsILi16EEENST_INSB_IJSH_NSC_ILi8EEEEEENSB_IJSE_SH_EEEEEEEvEENS12_INSA_30SM90_TMA_LOAD_IM2COL_MULTICASTES1D_vEEEENS_8epilogue10collective18CollectiveEpilogueINS1I_23Sm100TmaWarpSpecializedILi3ELi2ELi16ELb1ELb0EEEJSJ_NSB_IJNST_ISH_SE_EENST_INSC_ILi32EEESE_EEEEESK_NSB_IJlNSB_IJSE_lllEEESV_EEESK_S1S_NS1I_6fusion15FusionCallbacksIS1M_NS1T_17LinearCombinationISK_fSK_fLNS_15FloatRoundStyleE2EEESJ_S1Q_JEEENSA_5SM1004TMEM4LOAD26SM100_TMEM_LOAD_16dp256b4xES13_NS14_INS15_ILi2ELi4ELi3EEES18_NST_INSB_IJS19_S1O_EEENSB_IJS1O_SE_EEEEEEENSA_17SM75_U32x4_LDSM_NENSA_14SM90_TMA_STOREES27_NSA_17SM90_U32x4_STSM_NENSA_39AutoVectorizingCopyWithAssumedAlignmentILi128EEEEEEvvEEEEvNT_6ParamsE) ;  /* 0xffffff6c02847950 */ /* 0x000fea0003c3ffff */
.L_x_178:
[----:B------:R-:W-:-:S00]  /*91f0*/  BRA `(.L_x_178) ;  /* 0xfffffffc00fc7947 */ /* 0x000fc0000383ffff */
[----:B------:R-:W-:-:S00]  /*9200*/  NOP ;  /* 0x0000000000007918 */ /* 0x000fc00000000000 */
[----:B------:R-:W-:-:S00]  /*9210*/  NOP ;  /* 0x0000000000007918 */ /* 0x000fc00000000000 */
[----:B------:R-:W-:-:S00]  /*9220*/  NOP ;  /* 0x0000000000007918 */ /* 0x000fc00000000000 */
[----:B------:R-:W-:-:S00]  /*9230*/  NOP ;  /* 0x0000000000007918 */ /* 0x000fc00000000000 */
[----:B------:R-:W-:-:S00]  /*9240*/  NOP ;  /* 0x0000000000007918 */ /* 0x000fc00000000000 */
[----:B------:R-:W-:-:S00]  /*9250*/  NOP ;  /* 0x0000000000007918 */ /* 0x000fc00000000000 */
[----:B------:R-:W-:-:S00]  /*9260*/  NOP ;  /* 0x0000000000007918 */ /* 0x000fc00000000000 */
[----:B------:R-:W-:-:S00]  /*9270*/  NOP ;  /* 0x0000000000007918 */ /* 0x000fc00000000000 */
.L_x_179:


//--------------------- .nv.global.init           --------------------------
	.section	.nv.global.init,"aw",@progbits
.nv.global.init:
	.type		$str$29,@object
	.size		$str$29,($str$30 - $str$29)
$str$29:
        /*0000*/ 	.byte	0x28, 0x61, 0x64, 0x64, 0x72, 0x65, 0x73, 0x73, 0x20, 0x26, 0x20, 0x6d, 0x61, 0x73, 0x6b, 0x29
        /*0010*/ 	.byte	0x20, 0x3d, 0x3d, 0x20, 0x30, 0x00
	.type		$str$30,@object
	.size		$str$30,($str$28 - $str$30)
$str$30:
        /*0016*/ 	.byte	0x2f, 0x74, 0x6d, 0x70, 0x2f, 0x63, 0x75, 0x74, 0x6c, 0x61, 0x73, 0x73, 0x5f, 0x73, 0x77, 0x65
        /*0026*/ 	.byte	0x65, 0x70, 0x5f, 0x73, 0x72, 0x63, 0x2f, 0x69, 0x6e, 0x63, 0x6c, 0x75, 0x64, 0x65, 0x2f, 0x63
        /*0036*/ 	.byte	0x75, 0x74, 0x65, 0x2f, 0x70, 0x6f, 0x69, 0x6e, 0x74, 0x65, 0x72, 0x5f, 0x66, 0x6c, 0x61, 0x67
        /*0046*/ 	.byte	0x67, 0x65, 0x64, 0x2e, 0x68, 0x70, 0x70, 0x00
	.type		$str$28,@object
	.size		$str$28,($str$27 - $str$28)
$str$28:
        /*004e*/ 	.byte	0x2f, 0x74, 0x6d, 0x70, 0x2f, 0x63, 0x75, 0x74, 0x6c, 0x61, 0x73, 0x73, 0x5f, 0x73, 0x77, 0x65
        /*005e*/ 	.byte	0x65, 0x70, 0x5f, 0x73, 0x72, 0x63, 0x2f, 0x69, 0x6e, 0x63, 0x6c, 0x75, 0x64, 0x65, 0x2f, 0x63
        /*006e*/ 	.byte	0x75, 0x74, 0x65, 0x2f, 0x61, 0x74, 0x6f, 0x6d, 0x2f, 0x63, 0x6f, 0x70, 0x79, 0x5f, 0x74, 0x72
        /*007e*/ 	.byte	0x61, 0x69, 0x74, 0x73, 0x5f, 0x73, 0x6d, 0x31, 0x30, 0x30, 0x2e, 0x68, 0x70, 0x70, 0x00
	.type		$str$27,@object
	.size		$str$27,(__unnamed_1 - $str$27)
$str$27:
        /*008d*/ 	.byte	0x28, 0x28, 0x75, 0x69, 0x6e, 0x74, 0x33, 0x32, 0x5f, 0x74, 0x28, 0x74, 0x68, 0x72, 0x65, 0x61
        /*009d*/ 	.byte	0x64, 0x49, 0x64, 0x78, 0x2e, 0x78, 0x29, 0x20, 0x2f, 0x20, 0x33, 0x32, 0x29, 0x20, 0x25, 0x20
        /*00ad*/ 	.byte	0x34, 0x29, 0x20, 0x3d, 0x3d, 0x20, 0x28, 0x28, 0x28, 0x74, 0x6d, 0x65, 0x6d, 0x5f, 0x61, 0x64
        /*00bd*/ 	.byte	0x64, 0x72, 0x20, 0x3e, 0x3e, 0x20, 0x31, 0x36, 0x29, 0x20, 0x2f, 0x20, 0x33, 0x32, 0x29, 0x20
        /*00cd*/ 	.byte	0x25, 0x20, 0x34, 0x29, 0x00
	.type		__unnamed_1,@object
	.size		__unnamed_1,(__unnamed_2 - __unnamed_1)
__unnamed_1:
        /*00d2*/ 	.byte	0x61, 0x75, 0x74, 0x6f, 0x20, 0x63, 0x75, 0x74, 0x65, 0x3a, 0x3a, 0x61, 0x73, 0x5f, 0x70, 0x6f
        /* <DEDUP_REMOVED lines=24> */
        /*0262*/ 	.byte	0x3e, 0x3e, 0x3e, 0x5d, 0x00
	.type		__unnamed_2,@object
	.size		__unnamed_2,(.L_2 - __unnamed_2)
__unnamed_2:
        /* <DEDUP_REMOVED lines=46> */
.L_2:


//--------------------- .nv.shared._ZN7cutlass13device_kernelINS_4conv6kernel13ConvUniversalINS1_16ConvProblemShapeILNS1_8OperatorE2ELi3EEENS1_10collective14CollectiveConvINS1_47MainloopSm100TmaUmmaWarpSpecializedImplicitGemmILS5_2ELi13ELi3ELi1ELi2EN4cute5tupleIJNSA_1CILi2EEENSC_ILi1EEESE_EEEEENSB_IJNSC_ILi64EEENSB_IJSH_EEESI_EEENS_6half_tESK_NSA_8TiledMMAINSA_8MMA_AtomIJNSA_20SM100_MMA_F16BF16_SSISK_SK_fLi64ELi64ELNSA_4UMMA5MajorE1ELSP_1ELNSO_7ScaleInE0ELSQ_0EEEEEENSA_6LayoutINSB_IJSE_SE_SE_EEENSB_IJNSC_ILi0EEESV_SV_EEEEENSB_IJNSA_10UnderscoreESY_SY_EEEEENS7_6detail27Sm100ImplicitGemmTileTraitsINSA_13SM90_TMA_LOADENSA_14ComposedLayoutINSA_7SwizzleILi3ELi4ELi3EEENSA_18smem_ptr_flag_bitsILi16EEENST_INSB_IJSH_NSC_ILi8EEEEEENSB_IJSE_SH_EEEEEEEvEENS12_INSA_30SM90_TMA_LOAD_IM2COL_MULTICASTES1D_vEEEENS_8epilogue10collective18CollectiveEpilogueINS1I_23Sm100TmaWarpSpecializedILi3ELi2ELi16ELb1ELb0EEEJSJ_NSB_IJNST_ISH_SE_EENST_INSC_ILi32EEESE_EEEEESK_NSB_IJlNSB_IJSE_lllEEESV_EEESK_S1S_NS1I_6fusion15FusionCallbacksIS1M_NS1T_17LinearCombinationISK_fSK_fLNS_15FloatRoundStyleE2EEESJ_S1Q_JEEENSA_5SM1004TMEM4LOAD26SM100_TMEM_LOAD_16dp256b4xES13_NS14_INS15_ILi2ELi4ELi3EEES18_NST_INSB_IJS19_S1O_EEENSB_IJS1O_SE_EEEEEEENSA_17SM75_U32x4_LDSM_NENSA_14SM90_TMA_STOREES27_NSA_17SM90_U32x4_STSM_NENSA_39AutoVectorizingCopyWithAssumedAlignmentILi128EEEEEEvvEEEEvNT_6ParamsE --------------------------
	.section	.nv.shared._ZN7cutlass13device_kernelINS_4conv6kernel13ConvUniversalINS1_16ConvProblemShapeILNS1_8OperatorE2ELi3EEENS1_10collective14CollectiveConvINS1_47MainloopSm100TmaUmmaWarpSpecializedImplicitGemmILS5_2ELi13ELi3ELi1ELi2EN4cute5tupleIJNSA_1CILi2EEENSC_ILi1EEESE_EEEEENSB_IJNSC_ILi64EEENSB_IJSH_EEESI_EEENS_6half_tESK_NSA_8TiledMMAINSA_8MMA_AtomIJNSA_20SM100_MMA_F16BF16_SSISK_SK_fLi64ELi64ELNSA_4UMMA5MajorE1ELSP_1ELNSO_7ScaleInE0ELSQ_0EEEEEENSA_6LayoutINSB_IJSE_SE_SE_EEENSB_IJNSC_ILi0EEESV_SV_EEEEENSB_IJNSA_10UnderscoreESY_SY_EEEEENS7_6detail27Sm100ImplicitGemmTileTraitsINSA_13SM90_TMA_LOADENSA_14ComposedLayoutINSA_7SwizzleILi3ELi4ELi3EEENSA_18smem_ptr_flag_bitsILi16EEENST_INSB_IJSH_NSC_ILi8EEEEEENSB_IJSE_SH_EEEEEEEvEENS12_INSA_30SM90_TMA_LOAD_IM2COL_MULTICASTES1D_vEEEENS_8epilogue10collective18CollectiveEpilogueINS1I_23Sm100TmaWarpSpecializedILi3ELi2ELi16ELb1ELb0EEEJSJ_NSB_IJNST_ISH_SE_EENST_INSC_ILi32EEESE_EEEEESK_NSB_IJlNSB_IJSE_lllEEESV_EEESK_S1S_NS1I_6fusion15FusionCallbacksIS1M_NS1T_17LinearCombinationISK_fSK_fLNS_15FloatRoundStyleE2EEESJ_S1Q_JEEENSA_5SM1004TMEM4LOAD26SM100_TMEM_LOAD_16dp256b4xES13_NS14_INS15_ILi2ELi4ELi3EEES18_NST_INSB_IJS19_S1O_EEENSB_IJS1O_SE_EEEEEEENSA_17SM75_U32x4_LDSM_NENSA_14SM90_TMA_STOREES27_NSA_17SM90_U32x4_STSM_NENSA_39AutoVectorizingCopyWithAssumedAlignmentILi128EEEEEEvvEEEEvNT_6ParamsE,"aw",@nobits
	.sectionflags	@""
	.align	16
	.zero		1024


//--------------------- .nv.shared.reserved.0     --------------------------
	.section	.nv.shared.reserved.0,"aw",@nobits
	.weak		__nv_reservedSMEM_offset_0_alias
	.size		__nv_reservedSMEM_offset_0_alias, 0, 64
	.other		__nv_reservedSMEM_offset_0_alias,@"STO_CUDA_RESERVED_SHARED STV_DEFAULT"
__nv_reservedSMEM_offset_0_alias:
	.zero		0
.nv.shared.reserved.0:
	.zero		64
	.weak		__nv_reservedSMEM_tcgen05_partition
	.type		__nv_reservedSMEM_tcgen05_partition,@object
	.size		__nv_reservedSMEM_tcgen05_partition,(.L_0 - __nv_reservedSMEM_tcgen05_partition)
__nv_reservedSMEM_tcgen05_partition:
	.zero		32
.L_0:


//--------------------- .nv.global                --------------------------
	.section	.nv.global,"aw",@nobits
.nv.global:
	.type		_ZN39_INTERNAL_6f2a8635_4_k_cu_a8620c82_32384cute1_E,@object
	.size		_ZN39_INTERNAL_6f2a8635_4_k_cu_a8620c82_32384cute1_E,(_ZN39_INTERNAL_6f2a8635_4_k_cu_a8620c82_32384cuda3std3__45__cpo6cbeginE - _ZN39_INTERNAL_6f2a8635_4_k_cu_a8620c82_32384cute1_E)
_ZN39_INTERNAL_6f2a8635_4_k_cu_a8620c82_32384cute1_E:
	.zero		1
	.type		_ZN39_INTERNAL_6f2a8635_4_k_cu_a8620c82_32384cuda3std3__45__cpo6cbeginE,@object
	.size		_ZN39_INTERNAL_6f2a8635_4_k_cu_a8620c82_32384cuda3std3__45__cpo6cbeginE,(_ZN39_INTERNAL_6f2a8635_4_k_cu_a8620c82_32384cuda3std3__48in_placeE - _ZN39_INTERNAL_6f2a8635_4_k_cu_a8620c82_32384cuda3std3__45__cpo6cbeginE)
_ZN39_INTERNAL_6f2a8635_4_k_cu_a8620c82_32384cuda3std3__45__cpo6cbeginE:
	.zero		1
	.type		_ZN39_INTERNAL_6f2a8635_4_k_cu_a8620c82_32384cuda3std3__48in_placeE,@object
	.size		_ZN39_INTERNAL_6f2a8635_4_k_cu_a8620c82_32384cuda3std3__48in_placeE,(_ZN39_INTERNAL_6f2a8635_4_k_cu_a8620c82_32384cuda3std6ranges3__45__cpo9iter_moveE - _ZN39_INTERNAL_6f2a8635_4_k_cu_a8620c82_32384cuda3std3__48in_placeE)
_ZN39_INTERNAL_6f2a8635_4_k_cu_a8620c82_32384cuda3std3__48in_placeE:
	.zero		1
	.type		_ZN39_INTERNAL_6f2a8635_4_k_cu_a8620c82_32384cuda3std6ranges3__45__cpo9iter_moveE,@object
	.size		_ZN39_INTERNAL_6f2a8635_4_k_cu_a8620c82_32384cuda3std6ranges3__45__cpo9iter_moveE,(_ZN39_INTERNAL_6f2a8635_4_k_cu_a8620c82_32384cuda3std3__45__cpo5beginE - _ZN39_INTERNAL_6f2a8635_4_k_cu_a8620c82_32384cuda3std6ranges3__45__cpo9iter_moveE)
_ZN39_INTERNAL_6f2a8635_4_k_cu_a8620c82_32384cuda3std6ranges3__45__cpo9iter_moveE:
	.zero		1
	.type		_ZN39_INTERNAL_6f2a8635_4_k_cu_a8620c82_32384cuda3std3__45__cpo5beginE,@object
	.size		_ZN39_INTERNAL_6f2a8635_4_k_cu_a8620c82_32384cuda3std3__45__cpo5beginE,(_ZN39_INTERNAL_6f2a8635_4_k_cu_a8620c82_32384cuda3std3__441_GLOBAL__N__6f2a8635_4_k_cu_a8620c82_32386ignoreE - _ZN39_INTERNAL_6f2a8635_4_k_cu_a8620c82_32384cuda3std3__45__cpo5beginE)
_ZN39_INTERNAL_6f2a8635_4_k_cu_a8620c82_32384cuda3std3__45__cpo5beginE:
	.zero		1
	.type		_ZN39_INTERNAL_6f2a8635_4_k_cu_a8620c82_32384cuda3std3__441_GLOBAL__N__6f2a8635_4_k_cu_a8620c82_32386ignoreE,@object
	.size		_ZN39_INTERNAL_6f2a8635_4_k_cu_a8620c82_32384cuda3std3__441_GLOBAL__N__6f2a8635_4_k_cu_a8620c82_32386ignoreE,(_ZN39_INTERNAL_6f2a8635_4_k_cu_a8620c82_32384cute7productE - _ZN39_INTERNAL_6f2a8635_4_k_cu_a8620c82_32384cuda3std3__441_GLOBAL__N__6f2a8635_4_k_cu_a8620c82_32386ignoreE)
_ZN39_INTERNAL_6f2a8635_4_k_cu_a8620c82_32384cuda3std3__441_GLOBAL__N__6f2a8635_4_k_cu_a8620c82_32386ignoreE:
	.zero		1
	.type		_ZN39_INTERNAL_6f2a8635_4_k_cu_a8620c82_32384cute7productE,@object
	.size		_ZN39_INTERNAL_6f2a8635_4_k_cu_a8620c82_32384cute7productE,(_ZN39_INTERNAL_6f2a8635_4_k_cu_a8620c82_32384cuda3std3__45__cpo3endE - _ZN39_INTERNAL_6f2a8635_4_k_cu_a8620c82_32384cute7productE)
_ZN39_INTERNAL_6f2a8635_4_k_cu_a8620c82_32384cute7productE:
	.zero		1
	.type		_ZN39_INTERNAL_6f2a8635_4_k_cu_a8620c82_32384cuda3std3__45__cpo3endE,@object
	.size		_ZN39_INTERNAL_6f2a8635_4_k_cu_a8620c82_32384cuda3std3__45__cpo3endE,(_ZN39_INTERNAL_6f2a8635_4_k_cu_a8620c82_32384cuda3std3__419piecewise_constructE - _ZN39_INTERNAL_6f2a8635_4_k_cu_a8620c82_32384cuda3std3__45__cpo3endE)
_ZN39_INTERNAL_6f2a8635_4_k_cu_a8620c82_32384cuda3std3__45__cpo3endE:
	.zero		1
	.type		_ZN39_INTERNAL_6f2a8635_4_k_cu_a8620c82_32384cuda3std3__419piecewise_constructE,@object
	.size		_ZN39_INTERNAL_6f2a8635_4_k_cu_a8620c82_32384cuda3std3__419piecewise_constructE,(_ZN39_INTERNAL_6f2a8635_4_k_cu_a8620c82_32384cuda3std3__45__cpo4cendE - _ZN39_INTERNAL_6f2a8635_4_k_cu_a8620c82_32384cuda3std3__419piecewise_constructE)
_ZN39_INTERNAL_6f2a8635_4_k_cu_a8620c82_32384cuda3std3__419piecewise_constructE:
	.zero		1
	.type		_ZN39_INTERNAL_6f2a8635_4_k_cu_a8620c82_32384cuda3std3__45__cpo4cendE,@object
	.size		_ZN39_INTERNAL_6f2a8635_4_k_cu_a8620c82_32384cuda3std3__45__cpo4cendE,(_ZN39_INTERNAL_6f2a8635_4_k_cu_a8620c82_32384cuda3std6ranges3__45__cpo4swapE - _ZN39_INTERNAL_6f2a8635_4_k_cu_a8620c82_32384cuda3std3__45__cpo4cendE)
_ZN39_INTERNAL_6f2a8635_4_k_cu_a8620c82_32384cuda3std3__45__cpo4cendE:
	.zero		1
	.type		_ZN39_INTERNAL_6f2a8635_4_k_cu_a8620c82_32384cuda3std6ranges3__45__cpo4swapE,@object
	.size		_ZN39_INTERNAL_6f2a8635_4_k_cu_a8620c82_32384cuda3std6ranges3__45__cpo4swapE,(.L_10 - _ZN39_INTERNAL_6f2a8635_4_k_cu_a8620c82_32384cuda3std6ranges3__45__cpo4swapE)
_ZN39_INTERNAL_6f2a8635_4_k_cu_a8620c82_32384cuda3std6ranges3__45__cpo4swapE:
	.zero		1
.L_10:


//--------------------- .nv.constant0._ZN7cutlass13device_kernelINS_4conv6kernel13ConvUniversalINS1_16ConvProblemShapeILNS1_8OperatorE2ELi3EEENS1_10collective14CollectiveConvINS1_47MainloopSm100TmaUmmaWarpSpecializedImplicitGemmILS5_2ELi13ELi3ELi1ELi2EN4cute5tupleIJNSA_1CILi2EEENSC_ILi1EEESE_EEEEENSB_IJNSC_ILi64EEENSB_IJSH_EEESI_EEENS_6half_tESK_NSA_8TiledMMAINSA_8MMA_AtomIJNSA_20SM100_MMA_F16BF16_SSISK_SK_fLi64ELi64ELNSA_4UMMA5MajorE1ELSP_1ELNSO_7ScaleInE0ELSQ_0EEEEEENSA_6LayoutINSB_IJSE_SE_SE_EEENSB_IJNSC_ILi0EEESV_SV_EEEEENSB_IJNSA_10UnderscoreESY_SY_EEEEENS7_6detail27Sm100ImplicitGemmTileTraitsINSA_13SM90_TMA_LOADENSA_14ComposedLayoutINSA_7SwizzleILi3ELi4ELi3EEENSA_18smem_ptr_flag_bitsILi16EEENST_INSB_IJSH_NSC_ILi8EEEEEENSB_IJSE_SH_EEEEEEEvEENS12_INSA_30SM90_TMA_LOAD_IM2COL_MULTICASTES1D_vEEEENS_8epilogue10collective18CollectiveEpilogueINS1I_23Sm100TmaWarpSpecializedILi3ELi2ELi16ELb1ELb0EEEJSJ_NSB_IJNST_ISH_SE_EENST_INSC_ILi32EEESE_EEEEESK_NSB_IJlNSB_IJSE_lllEEESV_EEESK_S1S_NS1I_6fusion15FusionCallbacksIS1M_NS1T_17LinearCombinationISK_fSK_fLNS_15FloatRoundStyleE2EEESJ_S1Q_JEEENSA_5SM1004TMEM4LOAD26SM100_TMEM_LOAD_16dp256b4xES13_NS14_INS15_ILi2ELi4ELi3EEES18_NST_INSB_IJS19_S1O_EEENSB_IJS1O_SE_EEEEEEENSA_17SM75_U32x4_LDSM_NENSA_14SM90_TMA_STOREES27_NSA_17SM90_U32x4_STSM_NENSA_39AutoVectorizingCopyWithAssumedAlignmentILi128EEEEEEvvEEEEvNT_6ParamsE --------------------------
	.section	.nv.constant0._ZN7cutlass13device_kernelINS_4conv6kernel13ConvUniversalINS1_16ConvProblemShapeILNS1_8OperatorE2ELi3EEENS1_10collective14CollectiveConvINS1_47MainloopSm100TmaUmmaWarpSpecializedImplicitGemmILS5_2ELi13ELi3ELi1ELi2EN4cute5tupleIJNSA_1CILi2EEENSC_ILi1EEESE_EEEEENSB_IJNSC_ILi64EEENSB_IJSH_EEESI_EEENS_6half_tESK_NSA_8TiledMMAINSA_8MMA_AtomIJNSA_20SM100_MMA_F16BF16_SSISK_SK_fLi64ELi64ELNSA_4UMMA5MajorE1ELSP_1ELNSO_7ScaleInE0ELSQ_0EEEEEENSA_6LayoutINSB_IJSE_SE_SE_EEENSB_IJNSC_ILi0EEESV_SV_EEEEENSB_IJNSA_10UnderscoreESY_SY_EEEEENS7_6detail27Sm100ImplicitGemmTileTraitsINSA_13SM90_TMA_LOADENSA_14ComposedLayoutINSA_7SwizzleILi3ELi4ELi3EEENSA_18smem_ptr_flag_bitsILi16EEENST_INSB_IJSH_NSC_ILi8EEEEEENSB_IJSE_SH_EEEEEEEvEENS12_INSA_30SM90_TMA_LOAD_IM2COL_MULTICASTES1D_vEEEENS_8epilogue10collective18CollectiveEpilogueINS1I_23Sm100TmaWarpSpecializedILi3ELi2ELi16ELb1ELb0EEEJSJ_NSB_IJNST_ISH_SE_EENST_INSC_ILi32EEESE_EEEEESK_NSB_IJlNSB_IJSE_lllEEESV_EEESK_S1S_NS1I_6fusion15FusionCallbacksIS1M_NS1T_17LinearCombinationISK_fSK_fLNS_15FloatRoundStyleE2EEESJ_S1Q_JEEENSA_5SM1004TMEM4LOAD26SM100_TMEM_LOAD_16dp256b4xES13_NS14_INS15_ILi2ELi4ELi3EEES18_NST_INSB_IJS19_S1O_EEENSB_IJS1O_SE_EEEEEEENSA_17SM75_U32x4_LDSM_NENSA_14SM90_TMA_STOREES27_NSA_17SM90_U32x4_STSM_NENSA_39AutoVectorizingCopyWithAssumedAlignmentILi128EEEEEEvvEEEEvNT_6ParamsE,"a",@progbits
	.sectionflags	@""
	.align	4
.nv.constant0._ZN7cutlass13device_kernelINS_4conv6kernel13ConvUniversalINS1_16ConvProblemShapeILNS1_8OperatorE2ELi3EEENS1_10collective14CollectiveConvINS1_47MainloopSm100TmaUmmaWarpSpecializedImplicitGemmILS5_2ELi13ELi3ELi1ELi2EN4cute5tupleIJNSA_1CILi2EEENSC_ILi1EEESE_EEEEENSB_IJNSC_ILi64EEENSB_IJSH_EEESI_EEENS_6half_tESK_NSA_8TiledMMAINSA_8MMA_AtomIJNSA_20SM100_MMA_F16BF16_SSISK_SK_fLi64ELi64ELNSA_4UMMA5MajorE1ELSP_1ELNSO_7ScaleInE0ELSQ_0EEEEEENSA_6LayoutINSB_IJSE_SE_SE_EEENSB_IJNSC_ILi0EEESV_SV_EEEEENSB_IJNSA_10UnderscoreESY_SY_EEEEENS7_6detail27Sm100ImplicitGemmTileTraitsINSA_13SM90_TMA_LOADENSA_14ComposedLayoutINSA_7SwizzleILi3ELi4ELi3EEENSA_18smem_ptr_flag_bitsILi16EEENST_INSB_IJSH_NSC_ILi8EEEEEENSB_IJSE_SH_EEEEEEEvEENS12_INSA_30SM90_TMA_LOAD_IM2COL_MULTICASTES1D_vEEEENS_8epilogue10collective18CollectiveEpilogueINS1I_23Sm100TmaWarpSpecializedILi3ELi2ELi16ELb1ELb0EEEJSJ_NSB_IJNST_ISH_SE_EENST_INSC_ILi32EEESE_EEEEESK_NSB_IJlNSB_IJSE_lllEEESV_EEESK_S1S_NS1I_6fusion15FusionCallbacksIS1M_NS1T_17LinearCombinationISK_fSK_fLNS_15FloatRoundStyleE2EEESJ_S1Q_JEEENSA_5SM1004TMEM4LOAD26SM100_TMEM_LOAD_16dp256b4xES13_NS14_INS15_ILi2ELi4ELi3EEES18_NST_INSB_IJS19_S1O_EEENSB_IJS1O_SE_EEEEEEENSA_17SM75_U32x4_LDSM_NENSA_14SM90_TMA_STOREES27_NSA_17SM90_U32x4_STSM_NENSA_39AutoVectorizingCopyWithAssumedAlignmentILi128EEEEEEvvEEEEvNT_6ParamsE:
	.zero		3200


//--------------------- SYMBOLS --------------------------

	.type		.nv.reservedSmem.offset0,@object
	.size		.nv.reservedSmem.offset0,0x4
	.type		.nv.reservedSmem.cap,@object
	.size		.nv.reservedSmem.cap,0x4
	.type		__assertfail,@function
